//
// Generated by NVIDIA NVVM Compiler
//
// Compiler Build ID: CL-36424714
// Cuda compilation tools, release 13.0, V13.0.88
// Based on NVVM 20.0.0
//

.version 9.0
.target sm_100
.address_size 64

	// .globl	_Z4lifePKbPb
.extern .func  (.param .b32 func_retval0) vprintf
(
	.param .b64 vprintf_param_0,
	.param .b64 vprintf_param_1
)
;
.global .align 4 .b8 precalc_xorwow_matrix[102400];
.global .align 4 .b8 precalc_xorwow_offset_matrix[102400];
.global .align 4 .b8 mrg32k3aM1[2304];
.global .align 4 .b8 mrg32k3aM2[2304];
.global .align 4 .b8 mrg32k3aM1SubSeq[2016];
.global .align 4 .b8 mrg32k3aM2SubSeq[2016];
.global .align 4 .b8 mrg32k3aM1Seq[2304];
.global .align 4 .b8 mrg32k3aM2Seq[2304];
.const .align 8 .b8 __cr_lgamma_table[72];
.global .align 1 .b8 $str[19] = {108, 105, 102, 101, 32, 103, 97, 109, 101, 32, 115, 116, 97, 114, 116, 33, 33, 10};

.visible .entry _Z4lifePKbPb(
	.param .u64 .ptr .align 1 _Z4lifePKbPb_param_0,
	.param .u64 .ptr .align 1 _Z4lifePKbPb_param_1
)
{
	.reg .pred 	%p<18>;
	.reg .b16 	%rs<3>;
	.reg .b32 	%r<68>;
	.reg .b64 	%rd<26>;

	ld.param.u64 	%rd3, [_Z4lifePKbPb_param_0];
	ld.param.u64 	%rd2, [_Z4lifePKbPb_param_1];
	cvta.to.global.u64 	%rd1, %rd3;
	mov.u32 	%r25, %ctaid.x;
	shl.b32 	%r26, %r25, 5;
	mov.u32 	%r27, %tid.x;
	add.s32 	%r1, %r26, %r27;
	mov.u32 	%r28, %ctaid.y;
	shl.b32 	%r29, %r28, 5;
	mov.u32 	%r30, %tid.y;
	add.s32 	%r31, %r29, %r30;
	or.b32  	%r32, %r1, %r31;
	setp.ne.s32 	%p1, %r32, 0;
	@%p1 bra 	$L__BB0_2;
	mov.u64 	%rd4, $str;
	cvta.global.u64 	%rd5, %rd4;
	{ // callseq 0, 0
	.param .b64 param0;
	st.param.b64 	[param0], %rd5;
	.param .b64 param1;
	st.param.b64 	[param1], 0;
	.param .b32 retval0;
	call.uni (retval0), 
	vprintf, 
	(
	param0, 
	param1
	);
	ld.param.b32 	%r33, [retval0];
	} // callseq 0
$L__BB0_2:
	add.s32 	%r3, %r31, -1;
	shl.b32 	%r4, %r3, 15;
	add.s32 	%r5, %r1, -1;
	max.u32 	%r36, %r5, %r3;
	setp.gt.u32 	%p2, %r36, 32767;
	mov.b32 	%r61, 0;
	@%p2 bra 	$L__BB0_4;
	add.s32 	%r37, %r4, %r5;
	cvt.u64.u32 	%rd6, %r37;
	add.s64 	%rd7, %rd1, %rd6;
	ld.global.s8 	%r61, [%rd7];
$L__BB0_4:
	max.u32 	%r38, %r1, %r3;
	setp.gt.u32 	%p3, %r38, 32767;
	@%p3 bra 	$L__BB0_6;
	add.s32 	%r39, %r4, %r1;
	cvt.u64.u32 	%rd8, %r39;
	add.s64 	%rd9, %rd1, %rd8;
	ld.global.s8 	%r40, [%rd9];
	add.s32 	%r61, %r61, %r40;
$L__BB0_6:
	add.s32 	%r10, %r1, 1;
	max.u32 	%r41, %r10, %r3;
	setp.gt.u32 	%p4, %r41, 32767;
	@%p4 bra 	$L__BB0_8;
	add.s32 	%r42, %r4, %r10;
	cvt.u64.u32 	%rd10, %r42;
	add.s64 	%rd11, %rd1, %rd10;
	ld.global.s8 	%r43, [%rd11];
	add.s32 	%r61, %r61, %r43;
$L__BB0_8:
	shl.b32 	%r13, %r31, 15;
	max.u32 	%r44, %r5, %r31;
	setp.gt.u32 	%p5, %r44, 32767;
	@%p5 bra 	$L__BB0_10;
	add.s32 	%r45, %r13, %r5;
	cvt.u64.u32 	%rd12, %r45;
	add.s64 	%rd13, %rd1, %rd12;
	ld.global.s8 	%r46, [%rd13];
	add.s32 	%r61, %r61, %r46;
$L__BB0_10:
	max.u32 	%r47, %r10, %r31;
	setp.gt.u32 	%p6, %r47, 32767;
	@%p6 bra 	$L__BB0_12;
	add.s32 	%r48, %r13, %r10;
	cvt.u64.u32 	%rd14, %r48;
	add.s64 	%rd15, %rd1, %rd14;
	ld.global.s8 	%r49, [%rd15];
	add.s32 	%r61, %r61, %r49;
$L__BB0_12:
	setp.gt.u32 	%p7, %r5, 32767;
	setp.gt.u32 	%p8, %r31, 32766;
	add.s32 	%r18, %r13, 32768;
	or.pred  	%p9, %p7, %p8;
	@%p9 bra 	$L__BB0_14;
	add.s32 	%r50, %r18, %r5;
	cvt.u64.u32 	%rd16, %r50;
	add.s64 	%rd17, %rd1, %rd16;
	ld.global.s8 	%r51, [%rd17];
	add.s32 	%r61, %r61, %r51;
$L__BB0_14:
	setp.gt.u32 	%p10, %r31, 32766;
	setp.gt.u32 	%p11, %r1, 32767;
	or.pred  	%p12, %p11, %p10;
	@%p12 bra 	$L__BB0_16;
	add.s32 	%r52, %r18, %r1;
	cvt.u64.u32 	%rd18, %r52;
	add.s64 	%rd19, %rd1, %rd18;
	ld.global.s8 	%r53, [%rd19];
	add.s32 	%r61, %r61, %r53;
$L__BB0_16:
	setp.gt.u32 	%p13, %r31, 32766;
	setp.gt.u32 	%p14, %r10, 32767;
	or.pred  	%p15, %p14, %p13;
	@%p15 bra 	$L__BB0_18;
	add.s32 	%r54, %r18, %r10;
	cvt.u64.u32 	%rd20, %r54;
	add.s64 	%rd21, %rd1, %rd20;
	ld.global.s8 	%r55, [%rd21];
	add.s32 	%r61, %r61, %r55;
$L__BB0_18:
	add.s32 	%r56, %r13, %r1;
	cvt.u64.u32 	%rd22, %r56;
	add.s64 	%rd23, %rd1, %rd22;
	ld.global.u8 	%rs1, [%rd23];
	setp.eq.s16 	%p16, %rs1, 0;
	and.b32  	%r57, %r61, -2;
	selp.b32 	%r58, %r61, %r57, %p16;
	selp.b32 	%r59, 3, 2, %p16;
	cvta.to.global.u64 	%rd24, %rd2;
	setp.eq.s32 	%p17, %r58, %r59;
	selp.u16 	%rs2, 1, 0, %p17;
	add.s64 	%rd25, %rd24, %rd22;
	st.global.u8 	[%rd25], %rs2;
	ret;

}
	// .globl	_Z9init_lifePbjPj
.visible .entry _Z9init_lifePbjPj(
	.param .u64 .ptr .align 1 _Z9init_lifePbjPj_param_0,
	.param .u32 _Z9init_lifePbjPj_param_1,
	.param .u64 .ptr .align 1 _Z9init_lifePbjPj_param_2
)
{
	.local .align 8 .b8 	__local_depot1[48];
	.reg .b64 	%SP;
	.reg .b64 	%SPL;
	.reg .pred 	%p<64>;
	.reg .b16 	%rs<2>;
	.reg .b32 	%r<1212>;
	.reg .b32 	%f<5>;
	.reg .b64 	%rd<26>;

	mov.u64 	%SPL, __local_depot1;
	ld.param.u64 	%rd10, [_Z9init_lifePbjPj_param_0];
	ld.param.u32 	%r544, [_Z9init_lifePbjPj_param_1];
	add.u64 	%rd1, %SPL, 0;
	mov.u32 	%r545, %tid.x;
	mov.u32 	%r546, %ctaid.x;
	mov.u32 	%r547, %ntid.x;
	mad.lo.s32 	%r548, %r546, %r547, %r545;
	cvt.s64.s32 	%rd2, %r548;
	xor.b32  	%r549, %r544, -1429050551;
	mul.lo.s32 	%r1, %r549, 1099087573;
	add.s32 	%r550, %r1, -638133224;
	add.s32 	%r946, %r1, 123456789;
	st.local.v2.u32 	[%rd1], {%r550, %r946};
	xor.b32  	%r945, %r1, 362436069;
	mov.b32 	%r551, -123459836;
	st.local.v2.u32 	[%rd1+8], {%r945, %r551};
	add.s32 	%r942, %r1, 5783321;
	mov.b32 	%r552, -589760388;
	st.local.v2.u32 	[%rd1+16], {%r552, %r942};
	setp.eq.s32 	%p1, %r548, 0;
	@%p1 bra 	$L__BB1_115;
	mov.b32 	%r929, 0;
	mov.u64 	%rd25, %rd2;
$L__BB1_2:
	mov.u64 	%rd3, %rd25;
	and.b64  	%rd4, %rd3, 3;
	setp.eq.s64 	%p2, %rd4, 0;
	@%p2 bra 	$L__BB1_114;
	mul.wide.u32 	%rd12, %r929, 3200;
	mov.u64 	%rd13, precalc_xorwow_matrix;
	add.s64 	%rd5, %rd13, %rd12;
	mov.b32 	%r942, 0;
	mov.u32 	%r943, %r942;
	mov.u32 	%r944, %r942;
	mov.u32 	%r945, %r942;
	mov.u32 	%r946, %r942;
	mov.u32 	%r935, %r942;
$L__BB1_4:
	mul.wide.u32 	%rd14, %r935, 4;
	add.s64 	%rd15, %rd1, %rd14;
	ld.local.u32 	%r15, [%rd15+4];
	shl.b32 	%r16, %r935, 5;
	mov.b32 	%r941, 0;
$L__BB1_5:
	.pragma "nounroll";
	shr.u32 	%r556, %r15, %r941;
	and.b32  	%r557, %r556, 1;
	setp.eq.b32 	%p3, %r557, 1;
	not.pred 	%p4, %p3;
	add.s32 	%r558, %r16, %r941;
	mul.lo.s32 	%r559, %r558, 5;
	mul.wide.u32 	%rd16, %r559, 4;
	add.s64 	%rd6, %rd5, %rd16;
	@%p4 bra 	$L__BB1_7;
	ld.global.u32 	%r560, [%rd6];
	xor.b32  	%r946, %r946, %r560;
	ld.global.u32 	%r561, [%rd6+4];
	xor.b32  	%r945, %r945, %r561;
	ld.global.u32 	%r562, [%rd6+8];
	xor.b32  	%r944, %r944, %r562;
	ld.global.u32 	%r563, [%rd6+12];
	xor.b32  	%r943, %r943, %r563;
	ld.global.u32 	%r564, [%rd6+16];
	xor.b32  	%r942, %r942, %r564;
$L__BB1_7:
	and.b32  	%r566, %r556, 2;
	setp.eq.s32 	%p5, %r566, 0;
	@%p5 bra 	$L__BB1_9;
	ld.global.u32 	%r567, [%rd6+20];
	xor.b32  	%r946, %r946, %r567;
	ld.global.u32 	%r568, [%rd6+24];
	xor.b32  	%r945, %r945, %r568;
	ld.global.u32 	%r569, [%rd6+28];
	xor.b32  	%r944, %r944, %r569;
	ld.global.u32 	%r570, [%rd6+32];
	xor.b32  	%r943, %r943, %r570;
	ld.global.u32 	%r571, [%rd6+36];
	xor.b32  	%r942, %r942, %r571;
$L__BB1_9:
	and.b32  	%r573, %r556, 4;
	setp.eq.s32 	%p6, %r573, 0;
	@%p6 bra 	$L__BB1_11;
	ld.global.u32 	%r574, [%rd6+40];
	xor.b32  	%r946, %r946, %r574;
	ld.global.u32 	%r575, [%rd6+44];
	xor.b32  	%r945, %r945, %r575;
	ld.global.u32 	%r576, [%rd6+48];
	xor.b32  	%r944, %r944, %r576;
	ld.global.u32 	%r577, [%rd6+52];
	xor.b32  	%r943, %r943, %r577;
	ld.global.u32 	%r578, [%rd6+56];
	xor.b32  	%r942, %r942, %r578;
$L__BB1_11:
	and.b32  	%r580, %r556, 8;
	setp.eq.s32 	%p7, %r580, 0;
	@%p7 bra 	$L__BB1_13;
	ld.global.u32 	%r581, [%rd6+60];
	xor.b32  	%r946, %r946, %r581;
	ld.global.u32 	%r582, [%rd6+64];
	xor.b32  	%r945, %r945, %r582;
	ld.global.u32 	%r583, [%rd6+68];
	xor.b32  	%r944, %r944, %r583;
	ld.global.u32 	%r584, [%rd6+72];
	xor.b32  	%r943, %r943, %r584;
	ld.global.u32 	%r585, [%rd6+76];
	xor.b32  	%r942, %r942, %r585;
$L__BB1_13:
	and.b32  	%r587, %r556, 16;
	setp.eq.s32 	%p8, %r587, 0;
	@%p8 bra 	$L__BB1_15;
	ld.global.u32 	%r588, [%rd6+80];
	xor.b32  	%r946, %r946, %r588;
	ld.global.u32 	%r589, [%rd6+84];
	xor.b32  	%r945, %r945, %r589;
	ld.global.u32 	%r590, [%rd6+88];
	xor.b32  	%r944, %r944, %r590;
	ld.global.u32 	%r591, [%rd6+92];
	xor.b32  	%r943, %r943, %r591;
	ld.global.u32 	%r592, [%rd6+96];
	xor.b32  	%r942, %r942, %r592;
$L__BB1_15:
	and.b32  	%r594, %r556, 32;
	setp.eq.s32 	%p9, %r594, 0;
	@%p9 bra 	$L__BB1_17;
	ld.global.u32 	%r595, [%rd6+100];
	xor.b32  	%r946, %r946, %r595;
	ld.global.u32 	%r596, [%rd6+104];
	xor.b32  	%r945, %r945, %r596;
	ld.global.u32 	%r597, [%rd6+108];
	xor.b32  	%r944, %r944, %r597;
	ld.global.u32 	%r598, [%rd6+112];
	xor.b32  	%r943, %r943, %r598;
	ld.global.u32 	%r599, [%rd6+116];
	xor.b32  	%r942, %r942, %r599;
$L__BB1_17:
	and.b32  	%r601, %r556, 64;
	setp.eq.s32 	%p10, %r601, 0;
	@%p10 bra 	$L__BB1_19;
	ld.global.u32 	%r602, [%rd6+120];
	xor.b32  	%r946, %r946, %r602;
	ld.global.u32 	%r603, [%rd6+124];
	xor.b32  	%r945, %r945, %r603;
	ld.global.u32 	%r604, [%rd6+128];
	xor.b32  	%r944, %r944, %r604;
	ld.global.u32 	%r605, [%rd6+132];
	xor.b32  	%r943, %r943, %r605;
	ld.global.u32 	%r606, [%rd6+136];
	xor.b32  	%r942, %r942, %r606;
$L__BB1_19:
	and.b32  	%r608, %r556, 128;
	setp.eq.s32 	%p11, %r608, 0;
	@%p11 bra 	$L__BB1_21;
	ld.global.u32 	%r609, [%rd6+140];
	xor.b32  	%r946, %r946, %r609;
	ld.global.u32 	%r610, [%rd6+144];
	xor.b32  	%r945, %r945, %r610;
	ld.global.u32 	%r611, [%rd6+148];
	xor.b32  	%r944, %r944, %r611;
	ld.global.u32 	%r612, [%rd6+152];
	xor.b32  	%r943, %r943, %r612;
	ld.global.u32 	%r613, [%rd6+156];
	xor.b32  	%r942, %r942, %r613;
$L__BB1_21:
	and.b32  	%r615, %r556, 256;
	setp.eq.s32 	%p12, %r615, 0;
	@%p12 bra 	$L__BB1_23;
	ld.global.u32 	%r616, [%rd6+160];
	xor.b32  	%r946, %r946, %r616;
	ld.global.u32 	%r617, [%rd6+164];
	xor.b32  	%r945, %r945, %r617;
	ld.global.u32 	%r618, [%rd6+168];
	xor.b32  	%r944, %r944, %r618;
	ld.global.u32 	%r619, [%rd6+172];
	xor.b32  	%r943, %r943, %r619;
	ld.global.u32 	%r620, [%rd6+176];
	xor.b32  	%r942, %r942, %r620;
$L__BB1_23:
	and.b32  	%r622, %r556, 512;
	setp.eq.s32 	%p13, %r622, 0;
	@%p13 bra 	$L__BB1_25;
	ld.global.u32 	%r623, [%rd6+180];
	xor.b32  	%r946, %r946, %r623;
	ld.global.u32 	%r624, [%rd6+184];
	xor.b32  	%r945, %r945, %r624;
	ld.global.u32 	%r625, [%rd6+188];
	xor.b32  	%r944, %r944, %r625;
	ld.global.u32 	%r626, [%rd6+192];
	xor.b32  	%r943, %r943, %r626;
	ld.global.u32 	%r627, [%rd6+196];
	xor.b32  	%r942, %r942, %r627;
$L__BB1_25:
	and.b32  	%r629, %r556, 1024;
	setp.eq.s32 	%p14, %r629, 0;
	@%p14 bra 	$L__BB1_27;
	ld.global.u32 	%r630, [%rd6+200];
	xor.b32  	%r946, %r946, %r630;
	ld.global.u32 	%r631, [%rd6+204];
	xor.b32  	%r945, %r945, %r631;
	ld.global.u32 	%r632, [%rd6+208];
	xor.b32  	%r944, %r944, %r632;
	ld.global.u32 	%r633, [%rd6+212];
	xor.b32  	%r943, %r943, %r633;
	ld.global.u32 	%r634, [%rd6+216];
	xor.b32  	%r942, %r942, %r634;
$L__BB1_27:
	and.b32  	%r636, %r556, 2048;
	setp.eq.s32 	%p15, %r636, 0;
	@%p15 bra 	$L__BB1_29;
	ld.global.u32 	%r637, [%rd6+220];
	xor.b32  	%r946, %r946, %r637;
	ld.global.u32 	%r638, [%rd6+224];
	xor.b32  	%r945, %r945, %r638;
	ld.global.u32 	%r639, [%rd6+228];
	xor.b32  	%r944, %r944, %r639;
	ld.global.u32 	%r640, [%rd6+232];
	xor.b32  	%r943, %r943, %r640;
	ld.global.u32 	%r641, [%rd6+236];
	xor.b32  	%r942, %r942, %r641;
$L__BB1_29:
	and.b32  	%r643, %r556, 4096;
	setp.eq.s32 	%p16, %r643, 0;
	@%p16 bra 	$L__BB1_31;
	ld.global.u32 	%r644, [%rd6+240];
	xor.b32  	%r946, %r946, %r644;
	ld.global.u32 	%r645, [%rd6+244];
	xor.b32  	%r945, %r945, %r645;
	ld.global.u32 	%r646, [%rd6+248];
	xor.b32  	%r944, %r944, %r646;
	ld.global.u32 	%r647, [%rd6+252];
	xor.b32  	%r943, %r943, %r647;
	ld.global.u32 	%r648, [%rd6+256];
	xor.b32  	%r942, %r942, %r648;
$L__BB1_31:
	and.b32  	%r650, %r556, 8192;
	setp.eq.s32 	%p17, %r650, 0;
	@%p17 bra 	$L__BB1_33;
	ld.global.u32 	%r651, [%rd6+260];
	xor.b32  	%r946, %r946, %r651;
	ld.global.u32 	%r652, [%rd6+264];
	xor.b32  	%r945, %r945, %r652;
	ld.global.u32 	%r653, [%rd6+268];
	xor.b32  	%r944, %r944, %r653;
	ld.global.u32 	%r654, [%rd6+272];
	xor.b32  	%r943, %r943, %r654;
	ld.global.u32 	%r655, [%rd6+276];
	xor.b32  	%r942, %r942, %r655;
$L__BB1_33:
	and.b32  	%r657, %r556, 16384;
	setp.eq.s32 	%p18, %r657, 0;
	@%p18 bra 	$L__BB1_35;
	ld.global.u32 	%r658, [%rd6+280];
	xor.b32  	%r946, %r946, %r658;
	ld.global.u32 	%r659, [%rd6+284];
	xor.b32  	%r945, %r945, %r659;
	ld.global.u32 	%r660, [%rd6+288];
	xor.b32  	%r944, %r944, %r660;
	ld.global.u32 	%r661, [%rd6+292];
	xor.b32  	%r943, %r943, %r661;
	ld.global.u32 	%r662, [%rd6+296];
	xor.b32  	%r942, %r942, %r662;
$L__BB1_35:
	and.b32  	%r664, %r556, 32768;
	setp.eq.s32 	%p19, %r664, 0;
	@%p19 bra 	$L__BB1_37;
	ld.global.u32 	%r665, [%rd6+300];
	xor.b32  	%r946, %r946, %r665;
	ld.global.u32 	%r666, [%rd6+304];
	xor.b32  	%r945, %r945, %r666;
	ld.global.u32 	%r667, [%rd6+308];
	xor.b32  	%r944, %r944, %r667;
	ld.global.u32 	%r668, [%rd6+312];
	xor.b32  	%r943, %r943, %r668;
	ld.global.u32 	%r669, [%rd6+316];
	xor.b32  	%r942, %r942, %r669;
$L__BB1_37:
	add.s32 	%r941, %r941, 16;
	setp.ne.s32 	%p20, %r941, 32;
	@%p20 bra 	$L__BB1_5;
	mad.lo.s32 	%r670, %r935, -31, %r16;
	add.s32 	%r935, %r670, 1;
	setp.ne.s32 	%p21, %r935, 5;
	@%p21 bra 	$L__BB1_4;
	st.local.u32 	[%rd1+4], %r946;
	st.local.v2.u32 	[%rd1+8], {%r945, %r944};
	st.local.v2.u32 	[%rd1+16], {%r943, %r942};
	setp.eq.s64 	%p22, %rd4, 1;
	@%p22 bra 	$L__BB1_114;
	mov.b32 	%r942, 0;
	mov.u32 	%r1035, %r942;
	mov.u32 	%r1036, %r942;
	mov.u32 	%r945, %r942;
	mov.u32 	%r946, %r942;
	mov.u32 	%r1027, %r942;
$L__BB1_41:
	mul.wide.u32 	%rd17, %r1027, 4;
	add.s64 	%rd18, %rd1, %rd17;
	ld.local.u32 	%r191, [%rd18+4];
	shl.b32 	%r192, %r1027, 5;
	mov.b32 	%r1033, 0;
$L__BB1_42:
	.pragma "nounroll";
	shr.u32 	%r673, %r191, %r1033;
	and.b32  	%r674, %r673, 1;
	setp.eq.b32 	%p23, %r674, 1;
	not.pred 	%p24, %p23;
	add.s32 	%r675, %r192, %r1033;
	mul.lo.s32 	%r676, %r675, 5;
	mul.wide.u32 	%rd19, %r676, 4;
	add.s64 	%rd7, %rd5, %rd19;
	@%p24 bra 	$L__BB1_44;
	ld.global.u32 	%r677, [%rd7];
	xor.b32  	%r946, %r946, %r677;
	ld.global.u32 	%r678, [%rd7+4];
	xor.b32  	%r945, %r945, %r678;
	ld.global.u32 	%r679, [%rd7+8];
	xor.b32  	%r1036, %r1036, %r679;
	ld.global.u32 	%r680, [%rd7+12];
	xor.b32  	%r1035, %r1035, %r680;
	ld.global.u32 	%r681, [%rd7+16];
	xor.b32  	%r942, %r942, %r681;
$L__BB1_44:
	and.b32  	%r683, %r673, 2;
	setp.eq.s32 	%p25, %r683, 0;
	@%p25 bra 	$L__BB1_46;
	ld.global.u32 	%r684, [%rd7+20];
	xor.b32  	%r946, %r946, %r684;
	ld.global.u32 	%r685, [%rd7+24];
	xor.b32  	%r945, %r945, %r685;
	ld.global.u32 	%r686, [%rd7+28];
	xor.b32  	%r1036, %r1036, %r686;
	ld.global.u32 	%r687, [%rd7+32];
	xor.b32  	%r1035, %r1035, %r687;
	ld.global.u32 	%r688, [%rd7+36];
	xor.b32  	%r942, %r942, %r688;
$L__BB1_46:
	and.b32  	%r690, %r673, 4;
	setp.eq.s32 	%p26, %r690, 0;
	@%p26 bra 	$L__BB1_48;
	ld.global.u32 	%r691, [%rd7+40];
	xor.b32  	%r946, %r946, %r691;
	ld.global.u32 	%r692, [%rd7+44];
	xor.b32  	%r945, %r945, %r692;
	ld.global.u32 	%r693, [%rd7+48];
	xor.b32  	%r1036, %r1036, %r693;
	ld.global.u32 	%r694, [%rd7+52];
	xor.b32  	%r1035, %r1035, %r694;
	ld.global.u32 	%r695, [%rd7+56];
	xor.b32  	%r942, %r942, %r695;
$L__BB1_48:
	and.b32  	%r697, %r673, 8;
	setp.eq.s32 	%p27, %r697, 0;
	@%p27 bra 	$L__BB1_50;
	ld.global.u32 	%r698, [%rd7+60];
	xor.b32  	%r946, %r946, %r698;
	ld.global.u32 	%r699, [%rd7+64];
	xor.b32  	%r945, %r945, %r699;
	ld.global.u32 	%r700, [%rd7+68];
	xor.b32  	%r1036, %r1036, %r700;
	ld.global.u32 	%r701, [%rd7+72];
	xor.b32  	%r1035, %r1035, %r701;
	ld.global.u32 	%r702, [%rd7+76];
	xor.b32  	%r942, %r942, %r702;
$L__BB1_50:
	and.b32  	%r704, %r673, 16;
	setp.eq.s32 	%p28, %r704, 0;
	@%p28 bra 	$L__BB1_52;
	ld.global.u32 	%r705, [%rd7+80];
	xor.b32  	%r946, %r946, %r705;
	ld.global.u32 	%r706, [%rd7+84];
	xor.b32  	%r945, %r945, %r706;
	ld.global.u32 	%r707, [%rd7+88];
	xor.b32  	%r1036, %r1036, %r707;
	ld.global.u32 	%r708, [%rd7+92];
	xor.b32  	%r1035, %r1035, %r708;
	ld.global.u32 	%r709, [%rd7+96];
	xor.b32  	%r942, %r942, %r709;
$L__BB1_52:
	and.b32  	%r711, %r673, 32;
	setp.eq.s32 	%p29, %r711, 0;
	@%p29 bra 	$L__BB1_54;
	ld.global.u32 	%r712, [%rd7+100];
	xor.b32  	%r946, %r946, %r712;
	ld.global.u32 	%r713, [%rd7+104];
	xor.b32  	%r945, %r945, %r713;
	ld.global.u32 	%r714, [%rd7+108];
	xor.b32  	%r1036, %r1036, %r714;
	ld.global.u32 	%r715, [%rd7+112];
	xor.b32  	%r1035, %r1035, %r715;
	ld.global.u32 	%r716, [%rd7+116];
	xor.b32  	%r942, %r942, %r716;
$L__BB1_54:
	and.b32  	%r718, %r673, 64;
	setp.eq.s32 	%p30, %r718, 0;
	@%p30 bra 	$L__BB1_56;
	ld.global.u32 	%r719, [%rd7+120];
	xor.b32  	%r946, %r946, %r719;
	ld.global.u32 	%r720, [%rd7+124];
	xor.b32  	%r945, %r945, %r720;
	ld.global.u32 	%r721, [%rd7+128];
	xor.b32  	%r1036, %r1036, %r721;
	ld.global.u32 	%r722, [%rd7+132];
	xor.b32  	%r1035, %r1035, %r722;
	ld.global.u32 	%r723, [%rd7+136];
	xor.b32  	%r942, %r942, %r723;
$L__BB1_56:
	and.b32  	%r725, %r673, 128;
	setp.eq.s32 	%p31, %r725, 0;
	@%p31 bra 	$L__BB1_58;
	ld.global.u32 	%r726, [%rd7+140];
	xor.b32  	%r946, %r946, %r726;
	ld.global.u32 	%r727, [%rd7+144];
	xor.b32  	%r945, %r945, %r727;
	ld.global.u32 	%r728, [%rd7+148];
	xor.b32  	%r1036, %r1036, %r728;
	ld.global.u32 	%r729, [%rd7+152];
	xor.b32  	%r1035, %r1035, %r729;
	ld.global.u32 	%r730, [%rd7+156];
	xor.b32  	%r942, %r942, %r730;
$L__BB1_58:
	and.b32  	%r732, %r673, 256;
	setp.eq.s32 	%p32, %r732, 0;
	@%p32 bra 	$L__BB1_60;
	ld.global.u32 	%r733, [%rd7+160];
	xor.b32  	%r946, %r946, %r733;
	ld.global.u32 	%r734, [%rd7+164];
	xor.b32  	%r945, %r945, %r734;
	ld.global.u32 	%r735, [%rd7+168];
	xor.b32  	%r1036, %r1036, %r735;
	ld.global.u32 	%r736, [%rd7+172];
	xor.b32  	%r1035, %r1035, %r736;
	ld.global.u32 	%r737, [%rd7+176];
	xor.b32  	%r942, %r942, %r737;
$L__BB1_60:
	and.b32  	%r739, %r673, 512;
	setp.eq.s32 	%p33, %r739, 0;
	@%p33 bra 	$L__BB1_62;
	ld.global.u32 	%r740, [%rd7+180];
	xor.b32  	%r946, %r946, %r740;
	ld.global.u32 	%r741, [%rd7+184];
	xor.b32  	%r945, %r945, %r741;
	ld.global.u32 	%r742, [%rd7+188];
	xor.b32  	%r1036, %r1036, %r742;
	ld.global.u32 	%r743, [%rd7+192];
	xor.b32  	%r1035, %r1035, %r743;
	ld.global.u32 	%r744, [%rd7+196];
	xor.b32  	%r942, %r942, %r744;
$L__BB1_62:
	and.b32  	%r746, %r673, 1024;
	setp.eq.s32 	%p34, %r746, 0;
	@%p34 bra 	$L__BB1_64;
	ld.global.u32 	%r747, [%rd7+200];
	xor.b32  	%r946, %r946, %r747;
	ld.global.u32 	%r748, [%rd7+204];
	xor.b32  	%r945, %r945, %r748;
	ld.global.u32 	%r749, [%rd7+208];
	xor.b32  	%r1036, %r1036, %r749;
	ld.global.u32 	%r750, [%rd7+212];
	xor.b32  	%r1035, %r1035, %r750;
	ld.global.u32 	%r751, [%rd7+216];
	xor.b32  	%r942, %r942, %r751;
$L__BB1_64:
	and.b32  	%r753, %r673, 2048;
	setp.eq.s32 	%p35, %r753, 0;
	@%p35 bra 	$L__BB1_66;
	ld.global.u32 	%r754, [%rd7+220];
	xor.b32  	%r946, %r946, %r754;
	ld.global.u32 	%r755, [%rd7+224];
	xor.b32  	%r945, %r945, %r755;
	ld.global.u32 	%r756, [%rd7+228];
	xor.b32  	%r1036, %r1036, %r756;
	ld.global.u32 	%r757, [%rd7+232];
	xor.b32  	%r1035, %r1035, %r757;
	ld.global.u32 	%r758, [%rd7+236];
	xor.b32  	%r942, %r942, %r758;
$L__BB1_66:
	and.b32  	%r760, %r673, 4096;
	setp.eq.s32 	%p36, %r760, 0;
	@%p36 bra 	$L__BB1_68;
	ld.global.u32 	%r761, [%rd7+240];
	xor.b32  	%r946, %r946, %r761;
	ld.global.u32 	%r762, [%rd7+244];
	xor.b32  	%r945, %r945, %r762;
	ld.global.u32 	%r763, [%rd7+248];
	xor.b32  	%r1036, %r1036, %r763;
	ld.global.u32 	%r764, [%rd7+252];
	xor.b32  	%r1035, %r1035, %r764;
	ld.global.u32 	%r765, [%rd7+256];
	xor.b32  	%r942, %r942, %r765;
$L__BB1_68:
	and.b32  	%r767, %r673, 8192;
	setp.eq.s32 	%p37, %r767, 0;
	@%p37 bra 	$L__BB1_70;
	ld.global.u32 	%r768, [%rd7+260];
	xor.b32  	%r946, %r946, %r768;
	ld.global.u32 	%r769, [%rd7+264];
	xor.b32  	%r945, %r945, %r769;
	ld.global.u32 	%r770, [%rd7+268];
	xor.b32  	%r1036, %r1036, %r770;
	ld.global.u32 	%r771, [%rd7+272];
	xor.b32  	%r1035, %r1035, %r771;
	ld.global.u32 	%r772, [%rd7+276];
	xor.b32  	%r942, %r942, %r772;
$L__BB1_70:
	and.b32  	%r774, %r673, 16384;
	setp.eq.s32 	%p38, %r774, 0;
	@%p38 bra 	$L__BB1_72;
	ld.global.u32 	%r775, [%rd7+280];
	xor.b32  	%r946, %r946, %r775;
	ld.global.u32 	%r776, [%rd7+284];
	xor.b32  	%r945, %r945, %r776;
	ld.global.u32 	%r777, [%rd7+288];
	xor.b32  	%r1036, %r1036, %r777;
	ld.global.u32 	%r778, [%rd7+292];
	xor.b32  	%r1035, %r1035, %r778;
	ld.global.u32 	%r779, [%rd7+296];
	xor.b32  	%r942, %r942, %r779;
$L__BB1_72:
	and.b32  	%r781, %r673, 32768;
	setp.eq.s32 	%p39, %r781, 0;
	@%p39 bra 	$L__BB1_74;
	ld.global.u32 	%r782, [%rd7+300];
	xor.b32  	%r946, %r946, %r782;
	ld.global.u32 	%r783, [%rd7+304];
	xor.b32  	%r945, %r945, %r783;
	ld.global.u32 	%r784, [%rd7+308];
	xor.b32  	%r1036, %r1036, %r784;
	ld.global.u32 	%r785, [%rd7+312];
	xor.b32  	%r1035, %r1035, %r785;
	ld.global.u32 	%r786, [%rd7+316];
	xor.b32  	%r942, %r942, %r786;
$L__BB1_74:
	add.s32 	%r1033, %r1033, 16;
	setp.ne.s32 	%p40, %r1033, 32;
	@%p40 bra 	$L__BB1_42;
	mad.lo.s32 	%r787, %r1027, -31, %r192;
	add.s32 	%r1027, %r787, 1;
	setp.ne.s32 	%p41, %r1027, 5;
	@%p41 bra 	$L__BB1_41;
	st.local.u32 	[%rd1+4], %r946;
	st.local.v2.u32 	[%rd1+8], {%r945, %r1036};
	st.local.v2.u32 	[%rd1+16], {%r1035, %r942};
	setp.ne.s64 	%p42, %rd4, 3;
	@%p42 bra 	$L__BB1_114;
	mov.b32 	%r942, 0;
	mov.u32 	%r1127, %r942;
	mov.u32 	%r1128, %r942;
	mov.u32 	%r945, %r942;
	mov.u32 	%r946, %r942;
	mov.u32 	%r1119, %r942;
$L__BB1_78:
	mul.wide.u32 	%rd20, %r1119, 4;
	add.s64 	%rd21, %rd1, %rd20;
	ld.local.u32 	%r367, [%rd21+4];
	shl.b32 	%r368, %r1119, 5;
	mov.b32 	%r1125, 0;
$L__BB1_79:
	.pragma "nounroll";
	shr.u32 	%r790, %r367, %r1125;
	and.b32  	%r791, %r790, 1;
	setp.eq.b32 	%p43, %r791, 1;
	not.pred 	%p44, %p43;
	add.s32 	%r792, %r368, %r1125;
	mul.lo.s32 	%r793, %r792, 5;
	mul.wide.u32 	%rd22, %r793, 4;
	add.s64 	%rd8, %rd5, %rd22;
	@%p44 bra 	$L__BB1_81;
	ld.global.u32 	%r794, [%rd8];
	xor.b32  	%r946, %r946, %r794;
	ld.global.u32 	%r795, [%rd8+4];
	xor.b32  	%r945, %r945, %r795;
	ld.global.u32 	%r796, [%rd8+8];
	xor.b32  	%r1128, %r1128, %r796;
	ld.global.u32 	%r797, [%rd8+12];
	xor.b32  	%r1127, %r1127, %r797;
	ld.global.u32 	%r798, [%rd8+16];
	xor.b32  	%r942, %r942, %r798;
$L__BB1_81:
	and.b32  	%r800, %r790, 2;
	setp.eq.s32 	%p45, %r800, 0;
	@%p45 bra 	$L__BB1_83;
	ld.global.u32 	%r801, [%rd8+20];
	xor.b32  	%r946, %r946, %r801;
	ld.global.u32 	%r802, [%rd8+24];
	xor.b32  	%r945, %r945, %r802;
	ld.global.u32 	%r803, [%rd8+28];
	xor.b32  	%r1128, %r1128, %r803;
	ld.global.u32 	%r804, [%rd8+32];
	xor.b32  	%r1127, %r1127, %r804;
	ld.global.u32 	%r805, [%rd8+36];
	xor.b32  	%r942, %r942, %r805;
$L__BB1_83:
	and.b32  	%r807, %r790, 4;
	setp.eq.s32 	%p46, %r807, 0;
	@%p46 bra 	$L__BB1_85;
	ld.global.u32 	%r808, [%rd8+40];
	xor.b32  	%r946, %r946, %r808;
	ld.global.u32 	%r809, [%rd8+44];
	xor.b32  	%r945, %r945, %r809;
	ld.global.u32 	%r810, [%rd8+48];
	xor.b32  	%r1128, %r1128, %r810;
	ld.global.u32 	%r811, [%rd8+52];
	xor.b32  	%r1127, %r1127, %r811;
	ld.global.u32 	%r812, [%rd8+56];
	xor.b32  	%r942, %r942, %r812;
$L__BB1_85:
	and.b32  	%r814, %r790, 8;
	setp.eq.s32 	%p47, %r814, 0;
	@%p47 bra 	$L__BB1_87;
	ld.global.u32 	%r815, [%rd8+60];
	xor.b32  	%r946, %r946, %r815;
	ld.global.u32 	%r816, [%rd8+64];
	xor.b32  	%r945, %r945, %r816;
	ld.global.u32 	%r817, [%rd8+68];
	xor.b32  	%r1128, %r1128, %r817;
	ld.global.u32 	%r818, [%rd8+72];
	xor.b32  	%r1127, %r1127, %r818;
	ld.global.u32 	%r819, [%rd8+76];
	xor.b32  	%r942, %r942, %r819;
$L__BB1_87:
	and.b32  	%r821, %r790, 16;
	setp.eq.s32 	%p48, %r821, 0;
	@%p48 bra 	$L__BB1_89;
	ld.global.u32 	%r822, [%rd8+80];
	xor.b32  	%r946, %r946, %r822;
	ld.global.u32 	%r823, [%rd8+84];
	xor.b32  	%r945, %r945, %r823;
	ld.global.u32 	%r824, [%rd8+88];
	xor.b32  	%r1128, %r1128, %r824;
	ld.global.u32 	%r825, [%rd8+92];
	xor.b32  	%r1127, %r1127, %r825;
	ld.global.u32 	%r826, [%rd8+96];
	xor.b32  	%r942, %r942, %r826;
$L__BB1_89:
	and.b32  	%r828, %r790, 32;
	setp.eq.s32 	%p49, %r828, 0;
	@%p49 bra 	$L__BB1_91;
	ld.global.u32 	%r829, [%rd8+100];
	xor.b32  	%r946, %r946, %r829;
	ld.global.u32 	%r830, [%rd8+104];
	xor.b32  	%r945, %r945, %r830;
	ld.global.u32 	%r831, [%rd8+108];
	xor.b32  	%r1128, %r1128, %r831;
	ld.global.u32 	%r832, [%rd8+112];
	xor.b32  	%r1127, %r1127, %r832;
	ld.global.u32 	%r833, [%rd8+116];
	xor.b32  	%r942, %r942, %r833;
$L__BB1_91:
	and.b32  	%r835, %r790, 64;
	setp.eq.s32 	%p50, %r835, 0;
	@%p50 bra 	$L__BB1_93;
	ld.global.u32 	%r836, [%rd8+120];
	xor.b32  	%r946, %r946, %r836;
	ld.global.u32 	%r837, [%rd8+124];
	xor.b32  	%r945, %r945, %r837;
	ld.global.u32 	%r838, [%rd8+128];
	xor.b32  	%r1128, %r1128, %r838;
	ld.global.u32 	%r839, [%rd8+132];
	xor.b32  	%r1127, %r1127, %r839;
	ld.global.u32 	%r840, [%rd8+136];
	xor.b32  	%r942, %r942, %r840;
$L__BB1_93:
	and.b32  	%r842, %r790, 128;
	setp.eq.s32 	%p51, %r842, 0;
	@%p51 bra 	$L__BB1_95;
	ld.global.u32 	%r843, [%rd8+140];
	xor.b32  	%r946, %r946, %r843;
	ld.global.u32 	%r844, [%rd8+144];
	xor.b32  	%r945, %r945, %r844;
	ld.global.u32 	%r845, [%rd8+148];
	xor.b32  	%r1128, %r1128, %r845;
	ld.global.u32 	%r846, [%rd8+152];
	xor.b32  	%r1127, %r1127, %r846;
	ld.global.u32 	%r847, [%rd8+156];
	xor.b32  	%r942, %r942, %r847;
$L__BB1_95:
	and.b32  	%r849, %r790, 256;
	setp.eq.s32 	%p52, %r849, 0;
	@%p52 bra 	$L__BB1_97;
	ld.global.u32 	%r850, [%rd8+160];
	xor.b32  	%r946, %r946, %r850;
	ld.global.u32 	%r851, [%rd8+164];
	xor.b32  	%r945, %r945, %r851;
	ld.global.u32 	%r852, [%rd8+168];
	xor.b32  	%r1128, %r1128, %r852;
	ld.global.u32 	%r853, [%rd8+172];
	xor.b32  	%r1127, %r1127, %r853;
	ld.global.u32 	%r854, [%rd8+176];
	xor.b32  	%r942, %r942, %r854;
$L__BB1_97:
	and.b32  	%r856, %r790, 512;
	setp.eq.s32 	%p53, %r856, 0;
	@%p53 bra 	$L__BB1_99;
	ld.global.u32 	%r857, [%rd8+180];
	xor.b32  	%r946, %r946, %r857;
	ld.global.u32 	%r858, [%rd8+184];
	xor.b32  	%r945, %r945, %r858;
	ld.global.u32 	%r859, [%rd8+188];
	xor.b32  	%r1128, %r1128, %r859;
	ld.global.u32 	%r860, [%rd8+192];
	xor.b32  	%r1127, %r1127, %r860;
	ld.global.u32 	%r861, [%rd8+196];
	xor.b32  	%r942, %r942, %r861;
$L__BB1_99:
	and.b32  	%r863, %r790, 1024;
	setp.eq.s32 	%p54, %r863, 0;
	@%p54 bra 	$L__BB1_101;
	ld.global.u32 	%r864, [%rd8+200];
	xor.b32  	%r946, %r946, %r864;
	ld.global.u32 	%r865, [%rd8+204];
	xor.b32  	%r945, %r945, %r865;
	ld.global.u32 	%r866, [%rd8+208];
	xor.b32  	%r1128, %r1128, %r866;
	ld.global.u32 	%r867, [%rd8+212];
	xor.b32  	%r1127, %r1127, %r867;
	ld.global.u32 	%r868, [%rd8+216];
	xor.b32  	%r942, %r942, %r868;
$L__BB1_101:
	and.b32  	%r870, %r790, 2048;
	setp.eq.s32 	%p55, %r870, 0;
	@%p55 bra 	$L__BB1_103;
	ld.global.u32 	%r871, [%rd8+220];
	xor.b32  	%r946, %r946, %r871;
	ld.global.u32 	%r872, [%rd8+224];
	xor.b32  	%r945, %r945, %r872;
	ld.global.u32 	%r873, [%rd8+228];
	xor.b32  	%r1128, %r1128, %r873;
	ld.global.u32 	%r874, [%rd8+232];
	xor.b32  	%r1127, %r1127, %r874;
	ld.global.u32 	%r875, [%rd8+236];
	xor.b32  	%r942, %r942, %r875;
$L__BB1_103:
	and.b32  	%r877, %r790, 4096;
	setp.eq.s32 	%p56, %r877, 0;
	@%p56 bra 	$L__BB1_105;
	ld.global.u32 	%r878, [%rd8+240];
	xor.b32  	%r946, %r946, %r878;
	ld.global.u32 	%r879, [%rd8+244];
	xor.b32  	%r945, %r945, %r879;
	ld.global.u32 	%r880, [%rd8+248];
	xor.b32  	%r1128, %r1128, %r880;
	ld.global.u32 	%r881, [%rd8+252];
	xor.b32  	%r1127, %r1127, %r881;
	ld.global.u32 	%r882, [%rd8+256];
	xor.b32  	%r942, %r942, %r882;
$L__BB1_105:
	and.b32  	%r884, %r790, 8192;
	setp.eq.s32 	%p57, %r884, 0;
	@%p57 bra 	$L__BB1_107;
	ld.global.u32 	%r885, [%rd8+260];
	xor.b32  	%r946, %r946, %r885;
	ld.global.u32 	%r886, [%rd8+264];
	xor.b32  	%r945, %r945, %r886;
	ld.global.u32 	%r887, [%rd8+268];
	xor.b32  	%r1128, %r1128, %r887;
	ld.global.u32 	%r888, [%rd8+272];
	xor.b32  	%r1127, %r1127, %r888;
	ld.global.u32 	%r889, [%rd8+276];
	xor.b32  	%r942, %r942, %r889;
$L__BB1_107:
	and.b32  	%r891, %r790, 16384;
	setp.eq.s32 	%p58, %r891, 0;
	@%p58 bra 	$L__BB1_109;
	ld.global.u32 	%r892, [%rd8+280];
	xor.b32  	%r946, %r946, %r892;
	ld.global.u32 	%r893, [%rd8+284];
	xor.b32  	%r945, %r945, %r893;
	ld.global.u32 	%r894, [%rd8+288];
	xor.b32  	%r1128, %r1128, %r894;
	ld.global.u32 	%r895, [%rd8+292];
	xor.b32  	%r1127, %r1127, %r895;
	ld.global.u32 	%r896, [%rd8+296];
	xor.b32  	%r942, %r942, %r896;
$L__BB1_109:
	and.b32  	%r898, %r790, 32768;
	setp.eq.s32 	%p59, %r898, 0;
	@%p59 bra 	$L__BB1_111;
	ld.global.u32 	%r899, [%rd8+300];
	xor.b32  	%r946, %r946, %r899;
	ld.global.u32 	%r900, [%rd8+304];
	xor.b32  	%r945, %r945, %r900;
	ld.global.u32 	%r901, [%rd8+308];
	xor.b32  	%r1128, %r1128, %r901;
	ld.global.u32 	%r902, [%rd8+312];
	xor.b32  	%r1127, %r1127, %r902;
	ld.global.u32 	%r903, [%rd8+316];
	xor.b32  	%r942, %r942, %r903;
$L__BB1_111:
	add.s32 	%r1125, %r1125, 16;
	setp.ne.s32 	%p60, %r1125, 32;
	@%p60 bra 	$L__BB1_79;
	mad.lo.s32 	%r904, %r1119, -31, %r368;
	add.s32 	%r1119, %r904, 1;
	setp.ne.s32 	%p61, %r1119, 5;
	@%p61 bra 	$L__BB1_78;
	st.local.u32 	[%rd1+4], %r946;
	st.local.v2.u32 	[%rd1+8], {%r945, %r1128};
	st.local.v2.u32 	[%rd1+16], {%r1127, %r942};
$L__BB1_114:
	shr.u64 	%rd25, %rd3, 2;
	add.s32 	%r929, %r929, 1;
	setp.gt.u64 	%p62, %rd3, 3;
	@%p62 bra 	$L__BB1_2;
$L__BB1_115:
	cvta.to.global.u64 	%rd23, %rd10;
	shr.u32 	%r905, %r946, 2;
	xor.b32  	%r906, %r905, %r946;
	shl.b32 	%r907, %r942, 4;
	shl.b32 	%r908, %r906, 1;
	xor.b32  	%r909, %r908, %r907;
	xor.b32  	%r910, %r909, %r906;
	xor.b32  	%r911, %r910, %r942;
	add.s32 	%r912, %r1, %r911;
	add.s32 	%r913, %r912, -637770787;
	cvt.rn.f32.u32 	%f1, %r913;
	fma.rn.f32 	%f2, %f1, 0f2F800000, 0f2F000000;
	cvt.rzi.u32.f32 	%r914, %f2;
	shr.u32 	%r915, %r945, 2;
	xor.b32  	%r916, %r915, %r945;
	shl.b32 	%r917, %r911, 4;
	shl.b32 	%r918, %r916, 1;
	xor.b32  	%r919, %r918, %r917;
	xor.b32  	%r920, %r919, %r916;
	xor.b32  	%r921, %r920, %r911;
	add.s32 	%r922, %r1, %r921;
	add.s32 	%r923, %r922, -637408350;
	cvt.rn.f32.u32 	%f3, %r923;
	fma.rn.f32 	%f4, %f3, 0f2F800000, 0f2F000000;
	cvt.rzi.u32.f32 	%r924, %f4;
	shr.u32 	%r925, %r914, 2;
	setp.lt.u32 	%p63, %r924, %r925;
	selp.u16 	%rs1, 1, 0, %p63;
	add.s64 	%rd24, %rd23, %rd2;
	st.global.u8 	[%rd24], %rs1;
	ret;

}


// ===== COMPILED SASS (sm_100) =====

	.target	sm_100

	.elftype	@"ET_EXEC"


//--------------------- .note.nv.tkinfo           --------------------------
	.section	.note.nv.tkinfo,"",@"SHT_NOTE"
	.sectionflags	@"SHF_NOTE_NV_TKINFO"
	.tkinfo
        /*0018*/ 	.word	0x00000002
        /*0030*/ 	.string	""
        /*0030*/ 	.string	"ptxas"
        /*0030*/ 	.string	"Cuda compilation tools, release 13.0, V13.0.88"
        /*0030*/ 	.string	"Build cuda_13.0.r13.0/compiler.36424714_0"
        /*0030*/ 	.string	"-arch sm_100 -m 64 "



//--------------------- .note.nv.cuinfo           --------------------------
	.section	.note.nv.cuinfo,"",@"SHT_NOTE"
	.sectionflags	@"SHF_NOTE_NV_CUINFO"
        /*0018*/ 	.short	0x0002
        /*001a*/ 	.short	0x0064
        /*001c*/ 	.short	0x0082
	.zero		2


//--------------------- .nv.info                  --------------------------
	.section	.nv.info,"",@"SHT_CUDA_INFO"
	.align	4


	//----- nvinfo : EIATTR_REGCOUNT
	.align		4
        /*0000*/ 	.byte	0x04, 0x2f
        /*0002*/ 	.short	(.L_11 - .L_10)
	.align		4
.L_10:
        /*0004*/ 	.word	index@(_Z4lifePKbPb)
        /*0008*/ 	.word	0x00000018


	//----- nvinfo : EIATTR_FRAME_SIZE
	.align		4
.L_11:
        /*000c*/ 	.byte	0x04, 0x11
        /*000e*/ 	.short	(.L_13 - .L_12)
	.align		4
.L_12:
        /*0010*/ 	.word	index@(_Z4lifePKbPb)
        /*0014*/ 	.word	0x00000000


	//----- nvinfo : EIATTR_REGCOUNT
	.align		4
.L_13:
        /*0018*/ 	.byte	0x04, 0x2f
        /*001a*/ 	.short	(.L_15 - .L_14)
	.align		4
.L_14:
        /*001c*/ 	.word	index@(_Z9init_lifePbjPj)
        /*0020*/ 	.word	0x0000001f


	//----- nvinfo : EIATTR_FRAME_SIZE
	.align		4
.L_15:
        /*0024*/ 	.byte	0x04, 0x11
        /*0026*/ 	.short	(.L_17 - .L_16)
	.align		4
.L_16:
        /*0028*/ 	.word	index@(_Z9init_lifePbjPj)
        /*002c*/ 	.word	0x00000030


	//----- nvinfo : EIATTR_MIN_STACK_SIZE
	.align		4
.L_17:
        /*0030*/ 	.byte	0x04, 0x12
        /*0032*/ 	.short	(.L_19 - .L_18)
	.align		4
.L_18:
        /*0034*/ 	.word	index@(_Z9init_lifePbjPj)
        /*0038*/ 	.word	0x00000030


	//----- nvinfo : EIATTR_MIN_STACK_SIZE
	.align		4
.L_19:
        /*003c*/ 	.byte	0x04, 0x12
        /*003e*/ 	.short	(.L_21 - .L_20)
	.align		4
.L_20:
        /*0040*/ 	.word	index@(_Z4lifePKbPb)
        /*0044*/ 	.word	0x00000000
.L_21:


//--------------------- .nv.compat                --------------------------
	.section	.nv.compat,"",@"SHT_CUDA_COMPAT_INFO"
	.align	4
        /*0000*/ 	.byte	0x02, 0x09, 0x00, 0x00, 0x02, 0x02, 0x01, 0x00, 0x02, 0x05, 0x05, 0x00, 0x03, 0x07, 0x01, 0x01
        /*0010*/ 	.byte	0x02, 0x03, 0x00, 0x00, 0x02, 0x06, 0x01, 0x00, 0x04, 0x0b, 0x08, 0x00, 0x09, 0x00, 0x00, 0x00
        /*0020*/ 	.byte	0x00, 0x00, 0x00, 0x00


//--------------------- .nv.info._Z9init_lifePbjPj --------------------------
	.section	.nv.info._Z9init_lifePbjPj,"",@"SHT_CUDA_INFO"
	.sectionflags	@""
	.align	4


	//----- nvinfo : EIATTR_CUDA_API_VERSION
	.align		4
        /*0000*/ 	.byte	0x04, 0x37
        /*0002*/ 	.short	(.L_23 - .L_22)
.L_22:
        /*0004*/ 	.word	0x00000082


	//----- nvinfo : EIATTR_KPARAM_INFO
	.align		4
.L_23:
        /*0008*/ 	.byte	0x04, 0x17
        /*000a*/ 	.short	(.L_25 - .L_24)
.L_24:
        /*000c*/ 	.word	0x00000000
        /*0010*/ 	.short	0x0002
        /*0012*/ 	.short	0x0010
        /*0014*/ 	.byte	0x00, 0xf5, 0x21, 0x00


	//----- nvinfo : EIATTR_KPARAM_INFO
	.align		4
.L_25:
        /*0018*/ 	.byte	0x04, 0x17
        /*001a*/ 	.short	(.L_27 - .L_26)
.L_26:
        /*001c*/ 	.word	0x00000000
        /*0020*/ 	.short	0x0001
        /*0022*/ 	.short	0x0008
        /*0024*/ 	.byte	0x00, 0xf0, 0x11, 0x00


	//----- nvinfo : EIATTR_KPARAM_INFO
	.align		4
.L_27:
        /*0028*/ 	.byte	0x04, 0x17
        /*002a*/ 	.short	(.L_29 - .L_28)
.L_28:
        /*002c*/ 	.word	0x00000000
        /*0030*/ 	.short	0x0000
        /*0032*/ 	.short	0x0000
        /*0034*/ 	.byte	0x00, 0xf5, 0x21, 0x00


	//----- nvinfo : EIATTR_SPARSE_MMA_MASK
	.align		4
.L_29:
        /*0038*/ 	.byte	0x03, 0x50
        /*003a*/ 	.short	0x0000


	//----- nvinfo : EIATTR_MAXREG_COUNT
	.align		4
        /*003c*/ 	.byte	0x03, 0x1b
        /*003e*/ 	.short	0x00ff


	//----- nvinfo : EIATTR_MERCURY_ISA_VERSION
	.align		4
        /*0040*/ 	.byte	0x03, 0x5f
        /*0042*/ 	.short	0x0101


	//----- nvinfo : EIATTR_VRC_CTA_INIT_COUNT
	.align		4
        /*0044*/ 	.byte	0x02, 0x4a
	.zero		1
	.zero		1


	//----- nvinfo : EIATTR_EXIT_INSTR_OFFSETS
	.align		4
        /*0048*/ 	.byte	0x04, 0x1c
        /*004a*/ 	.short	(.L_31 - .L_30)


	//   ....[0]....
.L_30:
        /*004c*/ 	.word	0x00002860


	//----- nvinfo : EIATTR_CRS_STACK_SIZE
	.align		4
.L_31:
        /*0050*/ 	.byte	0x04, 0x1e
        /*0052*/ 	.short	(.L_33 - .L_32)
.L_32:
        /*0054*/ 	.word	0x00000000


	//----- nvinfo : EIATTR_CBANK_PARAM_SIZE
	.align		4
.L_33:
        /*0058*/ 	.byte	0x03, 0x19
        /*005a*/ 	.short	0x0018


	//----- nvinfo : EIATTR_PARAM_CBANK
	.align		4
        /*005c*/ 	.byte	0x04, 0x0a
        /*005e*/ 	.short	(.L_35 - .L_34)
	.align		4
.L_34:
        /*0060*/ 	.word	index@(.nv.constant0._Z9init_lifePbjPj)
        /*0064*/ 	.short	0x0380
        /*0066*/ 	.short	0x0018


	//----- nvinfo : EIATTR_SW_WAR
	.align		4
.L_35:
        /*0068*/ 	.byte	0x04, 0x36
        /*006a*/ 	.short	(.L_37 - .L_36)
.L_36:
        /*006c*/ 	.word	0x00000008
.L_37:


//--------------------- .nv.info._Z4lifePKbPb     --------------------------
	.section	.nv.info._Z4lifePKbPb,"",@"SHT_CUDA_INFO"
	.sectionflags	@""
	.align	4


	//----- nvinfo : EIATTR_CUDA_API_VERSION
	.align		4
        /*0000*/ 	.byte	0x04, 0x37
        /*0002*/ 	.short	(.L_39 - .L_38)
.L_38:
        /*0004*/ 	.word	0x00000082


	//----- nvinfo : EIATTR_KPARAM_INFO
	.align		4
.L_39:
        /*0008*/ 	.byte	0x04, 0x17
        /*000a*/ 	.short	(.L_41 - .L_40)
.L_40:
        /*000c*/ 	.word	0x00000000
        /*0010*/ 	.short	0x0001
        /*0012*/ 	.short	0x0008
        /*0014*/ 	.byte	0x00, 0xf5, 0x21, 0x00


	//----- nvinfo : EIATTR_KPARAM_INFO
	.align		4
.L_41:
        /*0018*/ 	.byte	0x04, 0x17
        /*001a*/ 	.short	(.L_43 - .L_42)
.L_42:
        /*001c*/ 	.word	0x00000000
        /*0020*/ 	.short	0x0000
        /*0022*/ 	.short	0x0000
        /*0024*/ 	.byte	0x00, 0xf5, 0x21, 0x00


	//----- nvinfo : EIATTR_SPARSE_MMA_MASK
	.align		4
.L_43:
        /*0028*/ 	.byte	0x03, 0x50
        /*002a*/ 	.short	0x0000


	//----- nvinfo : EIATTR_MAXREG_COUNT
	.align		4
        /*002c*/ 	.byte	0x03, 0x1b
        /*002e*/ 	.short	0x00ff


	//----- nvinfo : EIATTR_EXTERNS
	.align		4
        /*0030*/ 	.byte	0x04, 0x0f
        /*0032*/ 	.short	(.L_45 - .L_44)


	//   ....[0]....
	.align		4
.L_44:
        /*0034*/ 	.word	index@(vprintf)


	//----- nvinfo : EIATTR_MERCURY_ISA_VERSION
	.align		4
.L_45:
        /*0038*/ 	.byte	0x03, 0x5f
        /*003a*/ 	.short	0x0101


	//----- nvinfo : EIATTR_VRC_CTA_INIT_COUNT
	.align		4
        /*003c*/ 	.byte	0x02, 0x4a
	.zero		1
	.zero		1


	//----- nvinfo : EIATTR_SYSCALL_OFFSETS
	.align		4
        /*0040*/ 	.byte	0x04, 0x46
        /*0042*/ 	.short	(.L_47 - .L_46)


	//   ....[0]....
.L_46:
        /*0044*/ 	.word	0x00000110


	//----- nvinfo : EIATTR_EXIT_INSTR_OFFSETS
	.align		4
.L_47:
        /*0048*/ 	.byte	0x04, 0x1c
        /*004a*/ 	.short	(.L_49 - .L_48)


	//   ....[0]....
.L_48:
        /*004c*/ 	.word	0x00000670


	//----- nvinfo : EIATTR_CRS_STACK_SIZE
	.align		4
.L_49:
        /*0050*/ 	.byte	0x04, 0x1e
        /*0052*/ 	.short	(.L_51 - .L_50)
.L_50:
        /*0054*/ 	.word	0x00000000


	//----- nvinfo : EIATTR_CBANK_PARAM_SIZE
	.align		4
.L_51:
        /*0058*/ 	.byte	0x03, 0x19
        /*005a*/ 	.short	0x0010


	//----- nvinfo : EIATTR_PARAM_CBANK
	.align		4
        /*005c*/ 	.byte	0x04, 0x0a
        /*005e*/ 	.short	(.L_53 - .L_52)
	.align		4
.L_52:
        /*0060*/ 	.word	index@(.nv.constant0._Z4lifePKbPb)
        /*0064*/ 	.short	0x0380
        /*0066*/ 	.short	0x0010


	//----- nvinfo : EIATTR_SW_WAR
	.align		4
.L_53:
        /*0068*/ 	.byte	0x04, 0x36
        /*006a*/ 	.short	(.L_55 - .L_54)
.L_54:
        /*006c*/ 	.word	0x00000008
.L_55:


//--------------------- .nv.callgraph             --------------------------
	.section	.nv.callgraph,"",@"SHT_CUDA_CALLGRAPH"
	.align	4
	.sectionentsize	8
	.align		4
        /*0000*/ 	.word	0x00000000
	.align		4
        /*0004*/ 	.word	0xffffffff
	.align		4
        /*0008*/ 	.word	index@(_Z4lifePKbPb)
	.align		4
        /*000c*/ 	.word	index@(vprintf)
	.align		4
        /*0010*/ 	.word	0x00000000
	.align		4
        /*0014*/ 	.word	0xfffffffe
	.align		4
        /*0018*/ 	.word	0x00000000
	.align		4
        /*001c*/ 	.word	0xfffffffd
	.align		4
        /*0020*/ 	.word	0x00000000
	.align		4
        /*0024*/ 	.word	0xfffffffc


//--------------------- .nv.constant4             --------------------------
	.section	.nv.constant4,"a",@progbits
	.align	8
	.align		8
.nv.constant4:
        /*0000*/ 	.dword	precalc_xorwow_matrix
	.align		8
        /*0008*/ 	.dword	precalc_xorwow_offset_matrix
	.align		8
        /*0010*/ 	.dword	mrg32k3aM1
	.align		8
        /*0018*/ 	.dword	mrg32k3aM2
	.align		8
        /*0020*/ 	.dword	mrg32k3aM1SubSeq
	.align		8
        /*0028*/ 	.dword	mrg32k3aM2SubSeq
	.align		8
        /*0030*/ 	.dword	mrg32k3aM1Seq
	.align		8
        /*0038*/ 	.dword	mrg32k3aM2Seq
	.align		8
        /*0040*/ 	.dword	$str
	.align		8
        /*0048*/ 	.dword	vprintf


//--------------------- .nv.constant3             --------------------------
	.section	.nv.constant3,"a",@progbits
	.align	8
.nv.constant3:
	.type		__cr_lgamma_table,@object
	.size		__cr_lgamma_table,(.L_8 - __cr_lgamma_table)
__cr_lgamma_table:
        /*0000*/ 	.byte	0x00, 0x00, 0x00, 0x00, 0x00, 0x00, 0x00, 0x00, 0x00, 0x00, 0x00, 0x00, 0x00, 0x00, 0x00, 0x00
        /*0010*/ 	.byte	0xef, 0x39, 0xfa, 0xfe, 0x42, 0x2e, 0xe6, 0x3f, 0x02, 0x20, 0x2a, 0xfa, 0x0b, 0xab, 0xfc, 0x3f
        /*0020*/ 	.byte	0xf9, 0x2c, 0x92, 0x7c, 0xa7, 0x6c, 0x09, 0x40, 0xc9, 0x79, 0x44, 0x3c, 0x64, 0x26, 0x13, 0x40
        /*0030*/ 	.byte	0xca, 0x01, 0xcf, 0x3a, 0x27, 0x51, 0x1a, 0x40, 0x30, 0xcc, 0x2d, 0xf3, 0xe1, 0x0c, 0x21, 0x40
        /*0040*/ 	.byte	0x0d, 0xb7, 0xfc, 0x82, 0x8e, 0x35, 0x25, 0x40
.L_8:


//--------------------- .text._Z9init_lifePbjPj   --------------------------
	.section	.text._Z9init_lifePbjPj,"ax",@progbits
	.align	128
        .global         _Z9init_lifePbjPj
        .type           _Z9init_lifePbjPj,@function
        .size           _Z9init_lifePbjPj,(.L_x_15 - _Z9init_lifePbjPj)
        .other          _Z9init_lifePbjPj,@"STO_CUDA_ENTRY STV_DEFAULT"
_Z9init_lifePbjPj:
.text._Z9init_lifePbjPj:
[----:B------:R-:W0:Y:S08]  /*0000*/  LDC R1, c[0x0][0x37c] ;  /* 0x0000df00ff017b82 */ /* 0x000e300000000800 */
[----:B------:R-:W1:Y:S01]  /*0010*/  LDC R0, c[0x0][0x388] ;  /* 0x0000e200ff007b82 */ /* 0x000e620000000800 */
[----:B------:R-:W2:Y:S01]  /*0020*/  S2R R8, SR_TID.X ;  /* 0x0000000000087919 */ /* 0x000ea20000002100 */
[----:B0-----:R-:W-:Y:S01]  /*0030*/  VIADD R1, R1, 0xffffffd0 ;  /* 0xffffffd001017836 */ /* 0x001fe20000000000 */
[----:B------:R-:W0:Y:S01]  /*0040*/  LDCU.64 UR6, c[0x0][0x358] ;  /* 0x00006b00ff0677ac */ /* 0x000e220008000a00 */
[----:B------:R-:W-:Y:S01]  /*0050*/  IMAD.MOV.U32 R7, RZ, RZ, -0x75bd8fc ;  /* 0xf8a42704ff077424 */ /* 0x000fe200078e00ff */
[----:B------:R-:W-:Y:S01]  /*0060*/  BSSY.RECONVERGENT B0, `(.L_x_0) ;  /* 0x0000260000007945 */ /* 0x000fe20003800200 */
[----:B------:R-:W-:-:S02]  /*0070*/  IMAD.MOV.U32 R4, RZ, RZ, -0x23270784 ;  /* 0xdcd8f87cff047424 */ /* 0x000fc400078e00ff */
[----:B------:R-:W2:Y:S08]  /*0080*/  S2UR UR4, SR_CTAID.X ;  /* 0x00000000000479c3 */ /* 0x000eb00000002500 */
[----:B------:R-:W2:Y:S01]  /*0090*/  LDC R9, c[0x0][0x360] ;  /* 0x0000d800ff097b82 */ /* 0x000ea20000000800 */
[----:B-1----:R-:W-:-:S05]  /*00a0*/  LOP3.LUT R0, R0, 0xaad26b49, RZ, 0x3c, !PT ;  /* 0xaad26b4900007812 */ /* 0x002fca00078e3cff */
[----:B------:R-:W-:-:S04]  /*00b0*/  IMAD R0, R0, 0x4182bed5, RZ ;  /* 0x4182bed500007824 */ /* 0x000fc800078e02ff */
[C---:B------:R-:W-:Y:S01]  /*00c0*/  VIADD R5, R0.reuse, 0x583f19 ;  /* 0x00583f1900057836 */ /* 0x040fe20000000000 */
[C---:B------:R-:W-:Y:S01]  /*00d0*/  LOP3.LUT R6, R0.reuse, 0x159a55e5, RZ, 0x3c, !PT ;  /* 0x159a55e500067812 */ /* 0x040fe200078e3cff */
[C---:B------:R-:W-:Y:S02]  /*00e0*/  VIADD R2, R0.reuse, 0xd9f6dc18 ;  /* 0xd9f6dc1800027836 */ /* 0x040fe40000000000 */
[----:B------:R-:W-:Y:S01]  /*00f0*/  VIADD R3, R0, 0x75bcd15 ;  /* 0x075bcd1500037836 */ /* 0x000fe20000000000 */
[----:B------:R1:W-:Y:S01]  /*0100*/  STL.64 [R1+0x10], R4 ;  /* 0x0000100401007387 */ /* 0x0003e20000100a00 */
[----:B--2---:R-:W-:-:S03]  /*0110*/  IMAD R8, R9, UR4, R8 ;  /* 0x0000000409087c24 */ /* 0x004fc6000f8e0208 */
[----:B------:R1:W-:Y:S02]  /*0120*/  STL.64 [R1], R2 ;  /* 0x0000000201007387 */ /* 0x0003e40000100a00 */
[----:B------:R-:W-:Y:S02]  /*0130*/  ISETP.NE.AND P0, PT, R8, RZ, PT ;  /* 0x000000ff0800720c */ /* 0x000fe40003f05270 */
[----:B------:R1:W-:Y:S01]  /*0140*/  STL.64 [R1+0x8], R6 ;  /* 0x0000080601007387 */ /* 0x0003e20000100a00 */
[----:B------:R-:W-:-:S10]  /*0150*/  SHF.R.S32.HI R0, RZ, 0x1f, R8 ;  /* 0x0000001fff007819 */ /* 0x000fd40000011408 */
[----:B0-----:R-:W-:Y:S05]  /*0160*/  @!P0 BRA `(.L_x_1) ;  /* 0x00000024003c8947 */ /* 0x001fea0003800000 */
[----:B------:R-:W-:Y:S02]  /*0170*/  IMAD.MOV.U32 R13, RZ, RZ, RZ ;  /* 0x000000ffff0d7224 */ /* 0x000fe400078e00ff */
[----:B------:R-:W-:Y:S02]  /*0180*/  IMAD.MOV.U32 R12, RZ, RZ, R8 ;  /* 0x000000ffff0c7224 */ /* 0x000fe400078e0008 */
[----:B------:R-:W-:-:S07]  /*0190*/  IMAD.MOV.U32 R9, RZ, RZ, R0 ;  /* 0x000000ffff097224 */ /* 0x000fce00078e0000 */
.L_x_10:
[----:B-1----:R-:W-:Y:S01]  /*01a0*/  LOP3.LUT R2, R12, 0x3, RZ, 0xc0, !PT ;  /* 0x000000030c027812 */ /* 0x002fe200078ec0ff */
[----:B------:R-:W-:Y:S03]  /*01b0*/  BSSY.RECONVERGENT B1, `(.L_x_2) ;  /* 0x0000244000017945 */ /* 0x000fe60003800200 */
[----:B------:R-:W-:-:S04]  /*01c0*/  ISETP.NE.U32.AND P0, PT, R2, RZ, PT ;  /* 0x000000ff0200720c */ /* 0x000fc80003f05070 */
[----:B------:R-:W-:-:S13]  /*01d0*/  ISETP.NE.AND.EX P0, PT, RZ, RZ, PT, P0 ;  /* 0x000000ffff00720c */ /* 0x000fda0003f05300 */
[----:B0-----:R-:W-:Y:S05]  /*01e0*/  @!P0 BRA `(.L_x_3) ;  /* 0x0000002400008947 */ /* 0x001fea0003800000 */
[----:B------:R-:W0:Y:S01]  /*01f0*/  LDC.64 R10, c[0x4][RZ] ;  /* 0x01000000ff0a7b82 */ /* 0x000e220000000a00 */
[----:B------:R-:W-:Y:S02]  /*0200*/  CS2R R2, SRZ ;  /* 0x0000000000027805 */ /* 0x000fe4000001ff00 */
[----:B------:R-:W-:Y:S02]  /*0210*/  CS2R R4, SRZ ;  /* 0x0000000000047805 */ /* 0x000fe4000001ff00 */
[----:B------:R-:W-:Y:S01]  /*0220*/  CS2R R6, SRZ ;  /* 0x0000000000067805 */ /* 0x000fe2000001ff00 */
[----:B0-----:R-:W-:-:S07]  /*0230*/  IMAD.WIDE.U32 R10, R13, 0xc80, R10 ;  /* 0x00000c800d0a7825 */ /* 0x001fce00078e000a */
.L_x_5:
[----:B------:R-:W-:-:S06]  /*0240*/  IMAD R16, R2, 0x4, R1 ;  /* 0x0000000402107824 */ /* 0x000fcc00078e0201 */
[----:B------:R-:W5:Y:S01]  /*0250*/  LDL R16, [R16+0x4] ;  /* 0x0000040010107983 */ /* 0x000f620000100800 */
[----:B------:R-:W-:-:S05]  /*0260*/  UMOV UR4, URZ ;  /* 0x000000ff00047c82 */ /* 0x000fca0008000000 */
.L_x_4:
[----:B-----5:R-:W-:Y:S01]  /*0270*/  SHF.R.U32.HI R21, RZ, UR4, R16 ;  /* 0x00000004ff157c19 */ /* 0x020fe20008011610 */
[----:B------:R-:W-:-:S03]  /*0280*/  IMAD.SHL.U32 R14, R2, 0x20, RZ ;  /* 0x00000020020e7824 */ /* 0x000fc600078e00ff */
[----:B------:R-:W-:Y:S01]  /*0290*/  LOP3.LUT R15, R21, 0x1, RZ, 0xc0, !PT ;  /* 0x00000001150f7812 */ /* 0x000fe200078ec0ff */
[----:B------:R-:W-:-:S03]  /*02a0*/  VIADD R14, R14, UR4 ;  /* 0x000000040e0e7c36 */ /* 0x000fc60008000000 */
[----:B------:R-:W-:Y:S01]  /*02b0*/  ISETP.NE.U32.AND P0, PT, R15, 0x1, PT ;  /* 0x000000010f00780c */ /* 0x000fe20003f05070 */
[----:B------:R-:W-:-:S03]  /*02c0*/  IMAD R15, R14, 0x5, RZ ;  /* 0x000000050e0f7824 */ /* 0x000fc600078e02ff */
[----:B------:R-:W-:Y:S01]  /*02d0*/  R2P PR, R21, 0x7e ;  /* 0x0000007e15007804 */ /* 0x000fe20000000000 */
[----:B------:R-:W-:-:S08]  /*02e0*/  IMAD.WIDE.U32 R14, R15, 0x4, R10 ;  /* 0x000000040f0e7825 */ /* 0x000fd000078e000a */
[----:B------:R-:W2:Y:S04]  /*02f0*/  @!P0 LDG.E R20, desc[UR6][R14.64+0x10] ;  /* 0x000010060e148981 */ /* 0x000ea8000c1e1900 */
[----:B------:R-:W3:Y:S04]  /*0300*/  @P1 LDG.E R22, desc[UR6][R14.64+0x24] ;  /* 0x000024060e161981 */ /* 0x000ee8000c1e1900 */
[----:B------:R-:W4:Y:S04]  /*0310*/  @P2 LDG.E R24, desc[UR6][R14.64+0x38] ;  /* 0x000038060e182981 */ /* 0x000f28000c1e1900 */
[----:B------:R-:W4:Y:S04]  /*0320*/  @P3 LDG.E R26, desc[UR6][R14.64+0x4c] ;  /* 0x00004c060e1a3981 */ /* 0x000f28000c1e1900 */
[----:B------:R-:W4:Y:S04]  /*0330*/  @P4 LDG.E R28, desc[UR6][R14.64+0x60] ;  /* 0x000060060e1c4981 */ /* 0x000f28000c1e1900 */
[----:B------:R-:W4:Y:S04]  /*0340*/  @!P0 LDG.E R18, desc[UR6][R14.64] ;  /* 0x000000060e128981 */ /* 0x000f28000c1e1900 */
[----:B------:R-:W4:Y:S04]  /*0350*/  @!P0 LDG.E R17, desc[UR6][R14.64+0x4] ;  /* 0x000004060e118981 */ /* 0x000f28000c1e1900 */
[----:B------:R-:W4:Y:S04]  /*0360*/  @P5 LDG.E R19, desc[UR6][R14.64+0x74] ;  /* 0x000074060e135981 */ /* 0x000f28000c1e1900 */
[----:B------:R-:W4:Y:S04]  /*0370*/  @P1 LDG.E R23, desc[UR6][R14.64+0x20] ;  /* 0x000020060e171981 */ /* 0x000f28000c1e1900 */
[----:B------:R-:W4:Y:S01]  /*0380*/  @P3 LDG.E R25, desc[UR6][R14.64+0x48] ;  /* 0x000048060e193981 */ /* 0x000f22000c1e1900 */
[----:B--2---:R-:W-:-:S03]  /*0390*/  @!P0 LOP3.LUT R5, R5, R20, RZ, 0x3c, !PT ;  /* 0x0000001405058212 */ /* 0x004fc600078e3cff */
[----:B------:R-:W2:Y:S01]  /*03a0*/  @P1 LDG.E R20, desc[UR6][R14.64+0x14] ;  /* 0x000014060e141981 */ /* 0x000ea2000c1e1900 */
[----:B---3--:R-:W-:-:S03]  /*03b0*/  @P1 LOP3.LUT R5, R5, R22, RZ, 0x3c, !PT ;  /* 0x0000001605051212 */ /* 0x008fc600078e3cff */
[----:B------:R-:W3:Y:S01]  /*03c0*/  @P1 LDG.E R22, desc[UR6][R14.64+0x1c] ;  /* 0x00001c060e161981 */ /* 0x000ee2000c1e1900 */
[----:B----4-:R-:W-:-:S03]  /*03d0*/  @P2 LOP3.LUT R5, R5, R24, RZ, 0x3c, !PT ;  /* 0x0000001805052212 */ /* 0x010fc600078e3cff */
[----:B------:R-:W4:Y:S01]  /*03e0*/  @P2 LDG.E R24, desc[UR6][R14.64+0x28] ;  /* 0x000028060e182981 */ /* 0x000f22000c1e1900 */
[----:B------:R-:W-:-:S03]  /*03f0*/  @P3 LOP3.LUT R5, R5, R26, RZ, 0x3c, !PT ;  /* 0x0000001a05053212 */ /* 0x000fc600078e3cff */
[----:B------:R-:W3:Y:S01]  /*0400*/  @P6 LDG.E R26, desc[UR6][R14.64+0x88] ;  /* 0x000088060e1a6981 */ /* 0x000ee2000c1e1900 */
[----:B------:R-:W-:Y:S02]  /*0410*/  @P4 LOP3.LUT R5, R5, R28, RZ, 0x3c, !PT ;  /* 0x0000001c05054212 */ /* 0x000fe400078e3cff */
[----:B------:R-:W-:Y:S02]  /*0420*/  @!P0 LOP3.LUT R3, R3, R18, RZ, 0x3c, !PT ;  /* 0x0000001203038212 */ /* 0x000fe400078e3cff */
[----:B------:R-:W3:Y:S01]  /*0430*/  @!P0 LDG.E R18, desc[UR6][R14.64+0x8] ;  /* 0x000008060e128981 */ /* 0x000ee2000c1e1900 */
[----:B------:R-:W-:-:S03]  /*0440*/  @!P0 LOP3.LUT R6, R6, R17, RZ, 0x3c, !PT ;  /* 0x0000001106068212 */ /* 0x000fc600078e3cff */
[----:B------:R-:W3:Y:S01]  /*0450*/  @!P0 LDG.E R17, desc[UR6][R14.64+0xc] ;  /* 0x00000c060e118981 */ /* 0x000ee2000c1e1900 */
[----:B------:R-:W-:-:S03]  /*0460*/  @P5 LOP3.LUT R5, R5, R19, RZ, 0x3c, !PT ;  /* 0x0000001305055212 */ /* 0x000fc600078e3cff */
[----:B------:R-:W3:Y:S01]  /*0470*/  @P1 LDG.E R19, desc[UR6][R14.64+0x18] ;  /* 0x000018060e131981 */ /* 0x000ee2000c1e1900 */
[----:B--2---:R-:W-:-:S03]  /*0480*/  @P1 LOP3.LUT R3, R3, R20, RZ, 0x3c, !PT ;  /* 0x0000001403031212 */ /* 0x004fc600078e3cff */
[----:B------:R-:W2:Y:S01]  /*0490*/  @P3 LDG.E R20, desc[UR6][R14.64+0x3c] ;  /* 0x00003c060e143981 */ /* 0x000ea2000c1e1900 */
[----:B----4-:R-:W-:-:S03]  /*04a0*/  @P2 LOP3.LUT R3, R3, R24, RZ, 0x3c, !PT ;  /* 0x0000001803032212 */ /* 0x010fc600078e3cff */
[----:B------:R-:W4:Y:S01]  /*04b0*/  @P4 LDG.E R24, desc[UR6][R14.64+0x50] ;  /* 0x000050060e184981 */ /* 0x000f22000c1e1900 */
[----:B---3--:R-:W-:-:S03]  /*04c0*/  @!P0 LOP3.LUT R7, R7, R18, RZ, 0x3c, !PT ;  /* 0x0000001207078212 */ /* 0x008fc600078e3cff */
[----:B------:R-:W3:Y:S01]  /*04d0*/  @P2 LDG.E R18, desc[UR6][R14.64+0x30] ;  /* 0x000030060e122981 */ /* 0x000ee2000c1e1900 */
[----:B------:R-:W-:-:S03]  /*04e0*/  @!P0 LOP3.LUT R4, R4, R17, RZ, 0x3c, !PT ;  /* 0x0000001104048212 */ /* 0x000fc600078e3cff */
[----:B------:R-:W3:Y:S01]  /*04f0*/  @P2 LDG.E R17, desc[UR6][R14.64+0x2c] ;  /* 0x00002c060e112981 */ /* 0x000ee2000c1e1900 */
[----:B------:R-:W-:-:S03]  /*0500*/  @P1 LOP3.LUT R6, R6, R19, RZ, 0x3c, !PT ;  /* 0x0000001306061212 */ /* 0x000fc600078e3cff */
[----:B------:R-:W3:Y:S01]  /*0510*/  @P2 LDG.E R19, desc[UR6][R14.64+0x34] ;  /* 0x000034060e132981 */ /* 0x000ee2000c1e1900 */
[----:B------:R-:W-:Y:S02]  /*0520*/  @P1 LOP3.LUT R7, R7, R22, RZ, 0x3c, !PT ;  /* 0x0000001607071212 */ /* 0x000fe400078e3cff */
[----:B------:R-:W-:Y:S01]  /*0530*/  @P1 LOP3.LUT R4, R4, R23, RZ, 0x3c, !PT ;  /* 0x0000001704041212 */ /* 0x000fe200078e3cff */
[----:B------:R-:W3:Y:S04]  /*0540*/  @P3 LDG.E R22, desc[UR6][R14.64+0x44] ;  /* 0x000044060e163981 */ /* 0x000ee8000c1e1900 */
[----:B------:R-:W3:Y:S01]  /*0550*/  @P3 LDG.E R23, desc[UR6][R14.64+0x40] ;  /* 0x000040060e173981 */ /* 0x000ee2000c1e1900 */
[----:B--2---:R-:W-:-:S03]  /*0560*/  @P3 LOP3.LUT R3, R3, R20, RZ, 0x3c, !PT ;  /* 0x0000001403033212 */ /* 0x004fc600078e3cff */
[----:B------:R-:W2:Y:S01]  /*0570*/  @P5 LDG.E R20, desc[UR6][R14.64+0x64] ;  /* 0x000064060e145981 */ /* 0x000ea2000c1e1900 */
[----:B----4-:R-:W-:-:S03]  /*0580*/  @P4 LOP3.LUT R3, R3, R24, RZ, 0x3c, !PT ;  /* 0x0000001803034212 */ /* 0x010fc600078e3cff */
[----:B------:R-:W4:Y:S01]  /*0590*/  @P6 LDG.E R24, desc[UR6][R14.64+0x78] ;  /* 0x000078060e186981 */ /* 0x000f22000c1e1900 */
[----:B---3--:R-:W-:-:S03]  /*05a0*/  @P2 LOP3.LUT R7, R7, R18, RZ, 0x3c, !PT ;  /* 0x0000001207072212 */ /* 0x008fc600078e3cff */
[----:B------:R-:W3:Y:S01]  /*05b0*/  @P4 LDG.E R18, desc[UR6][R14.64+0x58] ;  /* 0x000058060e124981 */ /* 0x000ee2000c1e1900 */
[----:B------:R-:W-:-:S03]  /*05c0*/  @P2 LOP3.LUT R6, R6, R17, RZ, 0x3c, !PT ;  /* 0x0000001106062212 */ /* 0x000fc600078e3cff */
[----:B------:R-:W3:Y:S01]  /*05d0*/  @P4 LDG.E R17, desc[UR6][R14.64+0x54] ;  /* 0x000054060e114981 */ /* 0x000ee2000c1e1900 */
[----:B------:R-:W-:-:S03]  /*05e0*/  @P2 LOP3.LUT R4, R4, R19, RZ, 0x3c, !PT ;  /* 0x0000001304042212 */ /* 0x000fc600078e3cff */
[----:B------:R-:W3:Y:S01]  /*05f0*/  @P4 LDG.E R19, desc[UR6][R14.64+0x5c] ;  /* 0x00005c060e134981 */ /* 0x000ee2000c1e1900 */
[----:B------:R-:W-:Y:S02]  /*0600*/  @P3 LOP3.LUT R7, R7, R22, RZ, 0x3c, !PT ;  /* 0x0000001607073212 */ /* 0x000fe400078e3cff */
[----:B------:R-:W-:Y:S01]  /*0610*/  @P3 LOP3.LUT R4, R4, R25, RZ, 0x3c, !PT ;  /* 0x0000001904043212 */ /* 0x000fe200078e3cff */
[----:B------:R-:W3:Y:S01]  /*0620*/  @P5 LDG.E R22, desc[UR6][R14.64+0x6c] ;  /* 0x00006c060e165981 */ /* 0x000ee2000c1e1900 */
[----:B------:R-:W-:-:S03]  /*0630*/  @P3 LOP3.LUT R6, R6, R23, RZ, 0x3c, !PT ;  /* 0x0000001706063212 */ /* 0x000fc600078e3cff */
[----:B------:R-:W3:Y:S04]  /*0640*/  @P5 LDG.E R23, desc[UR6][R14.64+0x68] ;  /* 0x000068060e175981 */ /* 0x000ee8000c1e1900 */
[----:B------:R-:W3:Y:S01]  /*0650*/  @P5 LDG.E R25, desc[UR6][R14.64+0x70] ;  /* 0x000070060e195981 */ /* 0x000ee2000c1e1900 */
[----:B------:R-:W-:Y:S02]  /*0660*/  LOP3.LUT P0, RZ, R21, 0x80, RZ, 0xc0, !PT ;  /* 0x0000008015ff7812 */ /* 0x000fe4000780c0ff */
[----:B--2---:R-:W-:-:S11]  /*0670*/  @P5 LOP3.LUT R3, R3, R20, RZ, 0x3c, !PT ;  /* 0x0000001403035212 */ /* 0x004fd600078e3cff */
        /* <DEDUP_REMOVED lines=15> */
[----:B------:R-:W-:Y:S02]  /*0770*/  @P6 LOP3.LUT R5, R5, R26, RZ, 0x3c, !PT ;  /* 0x0000001a05056212 */ /* 0x000fe400078e3cff */
[----:B--2---:R-:W-:Y:S02]  /*0780*/  @P0 LOP3.LUT R3, R3, R20, RZ, 0x3c, !PT ;  /* 0x0000001403030212 */ /* 0x004fe400078e3cff */
[----:B----4-:R-:W-:Y:S02]  /*0790*/  @P0 LOP3.LUT R5, R5, R24, RZ, 0x3c, !PT ;  /* 0x0000001805050212 */ /* 0x010fe400078e3cff */
[----:B---3--:R-:W-:Y:S02]  /*07a0*/  @P6 LOP3.LUT R7, R7, R18, RZ, 0x3c, !PT ;  /* 0x0000001207076212 */ /* 0x008fe400078e3cff */
[----:B------:R-:W-:Y:S02]  /*07b0*/  @P6 LOP3.LUT R6, R6, R17, RZ, 0x3c, !PT ;  /* 0x0000001106066212 */ /* 0x000fe400078e3cff */
[----:B------:R-:W-:-:S02]  /*07c0*/  @P6 LOP3.LUT R4, R4, R19, RZ, 0x3c, !PT ;  /* 0x0000001304046212 */ /* 0x000fc400078e3cff */
[----:B------:R-:W-:Y:S02]  /*07d0*/  @P0 LOP3.LUT R7, R7, R22, RZ, 0x3c, !PT ;  /* 0x0000001607070212 */ /* 0x000fe400078e3cff */
[----:B------:R-:W-:Y:S02]  /*07e0*/  @P0 LOP3.LUT R6, R6, R23, RZ, 0x3c, !PT ;  /* 0x0000001706060212 */ /* 0x000fe400078e3cff */
[----:B------:R-:W-:Y:S02]  /*07f0*/  @P0 LOP3.LUT R4, R4, R25, RZ, 0x3c, !PT ;  /* 0x0000001904040212 */ /* 0x000fe400078e3cff */
[----:B------:R-:W-:-:S13]  /*0800*/  R2P PR, R21.B1, 0x7f ;  /* 0x0000007f15007804 */ /* 0x000fda0000001000 */
[----:B------:R-:W2:Y:S04]  /*0810*/  @P0 LDG.E R18, desc[UR6][R14.64+0xa0] ;  /* 0x0000a0060e120981 */ /* 0x000ea8000c1e1900 */
[----:B------:R-:W3:Y:S04]  /*0820*/  @P0 LDG.E R17, desc[UR6][R14.64+0xa4] ;  /* 0x0000a4060e110981 */ /* 0x000ee8000c1e1900 */
[----:B------:R-:W4:Y:S04]  /*0830*/  @P0 LDG.E R20, desc[UR6][R14.64+0xa8] ;  /* 0x0000a8060e140981 */ /* 0x000f28000c1e1900 */
[----:B------:R-:W4:Y:S04]  /*0840*/  @P0 LDG.E R19, desc[UR6][R14.64+0xac] ;  /* 0x0000ac060e130981 */ /* 0x000f28000c1e1900 */
[----:B------:R-:W4:Y:S04]  /*0850*/  @P0 LDG.E R22, desc[UR6][R14.64+0xb0] ;  /* 0x0000b0060e160981 */ /* 0x000f28000c1e1900 */
[----:B------:R-:W4:Y:S04]  /*0860*/  @P1 LDG.E R24, desc[UR6][R14.64+0xb4] ;  /* 0x0000b4060e181981 */ /* 0x000f28000c1e1900 */
[----:B------:R-:W4:Y:S04]  /*0870*/  @P1 LDG.E R26, desc[UR6][R14.64+0xbc] ;  /* 0x0000bc060e1a1981 */ /* 0x000f28000c1e1900 */
[----:B------:R-:W4:Y:S04]  /*0880*/  @P1 LDG.E R23, desc[UR6][R14.64+0xb8] ;  /* 0x0000b8060e171981 */ /* 0x000f28000c1e1900 */
[----:B------:R-:W4:Y:S04]  /*0890*/  @P1 LDG.E R28, desc[UR6][R14.64+0xc4] ;  /* 0x0000c4060e1c1981 */ /* 0x000f28000c1e1900 */
[----:B------:R-:W4:Y:S01]  /*08a0*/  @P1 LDG.E R25, desc[UR6][R14.64+0xc0] ;  /* 0x0000c0060e191981 */ /* 0x000f22000c1e1900 */
[----:B--2---:R-:W-:-:S03]  /*08b0*/  @P0 LOP3.LUT R3, R3, R18, RZ, 0x3c, !PT ;  /* 0x0000001203030212 */ /* 0x004fc600078e3cff */
[----:B------:R-:W2:Y:S01]  /*08c0*/  @P2 LDG.E R18, desc[UR6][R14.64+0xc8] ;  /* 0x0000c8060e122981 */ /* 0x000ea2000c1e1900 */
[----:B---3--:R-:W-:-:S03]  /*08d0*/  @P0 LOP3.LUT R6, R6, R17, RZ, 0x3c, !PT ;  /* 0x0000001106060212 */ /* 0x008fc600078e3cff */
[----:B------:R-:W3:Y:S01]  /*08e0*/  @P2 LDG.E R17, desc[UR6][R14.64+0xcc] ;  /* 0x0000cc060e112981 */ /* 0x000ee2000c1e1900 */
[----:B----4-:R-:W-:-:S03]  /*08f0*/  @P0 LOP3.LUT R7, R7, R20, RZ, 0x3c, !PT ;  /* 0x0000001407070212 */ /* 0x010fc600078e3cff */
[----:B------:R-:W4:Y:S01]  /*0900*/  @P3 LDG.E R20, desc[UR6][R14.64+0xec] ;  /* 0x0000ec060e143981 */ /* 0x000f22000c1e1900 */
[----:B------:R-:W-:-:S03]  /*0910*/  @P0 LOP3.LUT R4, R4, R19, RZ, 0x3c, !PT ;  /* 0x0000001304040212 */ /* 0x000fc600078e3cff */
[----:B------:R-:W4:Y:S01]  /*0920*/  @P2 LDG.E R19, desc[UR6][R14.64+0xd4] ;  /* 0x0000d4060e132981 */ /* 0x000f22000c1e1900 */
[----:B------:R-:W-:Y:S02]  /*0930*/  @P0 LOP3.LUT R5, R5, R22, RZ, 0x3c, !PT ;  /* 0x0000001605050212 */ /* 0x000fe400078e3cff */
[----:B------:R-:W-:Y:S01]  /*0940*/  LOP3.LUT P0, RZ, R21, 0x8000, RZ, 0xc0, !PT ;  /* 0x0000800015ff7812 */ /* 0x000fe2000780c0ff */
[----:B------:R-:W4:Y:S01]  /*0950*/  @P2 LDG.E R22, desc[UR6][R14.64+0xd0] ;  /* 0x0000d0060e162981 */ /* 0x000f22000c1e1900 */
[----:B------:R-:W-:-:S03]  /*0960*/  @P1 LOP3.LUT R3, R3, R24, RZ, 0x3c, !PT ;  /* 0x0000001803031212 */ /* 0x000fc600078e3cff */
[----:B------:R-:W4:Y:S01]  /*0970*/  @P3 LDG.E R21, desc[UR6][R14.64+0xe0] ;  /* 0x0000e0060e153981 */ /* 0x000f22000c1e1900 */
[----:B------:R-:W-:-:S03]  /*0980*/  @P1 LOP3.LUT R7, R7, R26, RZ, 0x3c, !PT ;  /* 0x0000001a07071212 */ /* 0x000fc600078e3cff */
[----:B------:R-:W4:Y:S01]  /*0990*/  @P2 LDG.E R24, desc[UR6][R14.64+0xd8] ;  /* 0x0000d8060e182981 */ /* 0x000f22000c1e1900 */
[----:B------:R-:W-:-:S03]  /*09a0*/  @P1 LOP3.LUT R6, R6, R23, RZ, 0x3c, !PT ;  /* 0x0000001706061212 */ /* 0x000fc600078e3cff */
[----:B------:R-:W4:Y:S01]  /*09b0*/  @P3 LDG.E R26, desc[UR6][R14.64+0xdc] ;  /* 0x0000dc060e1a3981 */ /* 0x000f22000c1e1900 */
[----:B------:R-:W-:-:S03]  /*09c0*/  @P1 LOP3.LUT R5, R5, R28, RZ, 0x3c, !PT ;  /* 0x0000001c05051212 */ /* 0x000fc600078e3cff */
[----:B------:R-:W4:Y:S04]  /*09d0*/  @P3 LDG.E R28, desc[UR6][R14.64+0xe4] ;  /* 0x0000e4060e1c3981 */ /* 0x000f28000c1e1900 */
[----:B------:R-:W4:Y:S01]  /*09e0*/  @P3 LDG.E R23, desc[UR6][R14.64+0xe8] ;  /* 0x0000e8060e173981 */ /* 0x000f22000c1e1900 */
[----:B--2---:R-:W-:-:S03]  /*09f0*/  @P2 LOP3.LUT R3, R3, R18, RZ, 0x3c, !PT ;  /* 0x0000001203032212 */ /* 0x004fc600078e3cff */
[----:B------:R-:W2:Y:S01]  /*0a00*/  @P4 LDG.E R18, desc[UR6][R14.64+0xf0] ;  /* 0x0000f0060e124981 */ /* 0x000ea2000c1e1900 */
[----:B---3--:R-:W-:Y:S02]  /*0a10*/  @P2 LOP3.LUT R6, R6, R17, RZ, 0x3c, !PT ;  /* 0x0000001106062212 */ /* 0x008fe400078e3cff */
[----:B------:R-:W-:Y:S01]  /*0a20*/  @P1 LOP3.LUT R4, R4, R25, RZ, 0x3c, !PT ;  /* 0x0000001904041212 */ /* 0x000fe200078e3cff */
[----:B------:R-:W3:Y:S03]  /*0a30*/  @P5 LDG.E R17, desc[UR6][R14.64+0x110] ;  /* 0x000110060e115981 */ /* 0x000ee6000c1e1900 */
[----:B----4-:R-:W-:Y:S02]  /*0a40*/  @P2 LOP3.LUT R4, R4, R19, RZ, 0x3c, !PT ;  /* 0x0000001304042212 */ /* 0x010fe400078e3cff */
[----:B------:R-:W4:Y:S01]  /*0a50*/  @P4 LDG.E R19, desc[UR6][R14.64+0xf4] ;  /* 0x0000f4060e134981 */ /* 0x000f22000c1e1900 */
        /* <DEDUP_REMOVED lines=12> */
[----:B--2---:R-:W-:-:S03]  /*0b20*/  @P4 LOP3.LUT R3, R3, R18, RZ, 0x3c, !PT ;  /* 0x0000001203034212 */ /* 0x004fc600078e3cff */
[----:B------:R-:W2:Y:S01]  /*0b30*/  @P5 LDG.E R18, desc[UR6][R14.64+0x114] ;  /* 0x000114060e125981 */ /* 0x000ea2000c1e1900 */
[----:B------:R-:W-:-:S03]  /*0b40*/  @P3 LOP3.LUT R5, R5, R20, RZ, 0x3c, !PT ;  /* 0x0000001405053212 */ /* 0x000fc600078e3cff */
[----:B------:R-:W2:Y:S01]  /*0b50*/  @P6 LDG.E R20, desc[UR6][R14.64+0x118] ;  /* 0x000118060e146981 */ /* 0x000ea2000c1e1900 */
[----:B----4-:R-:W-:-:S03]  /*0b60*/  @P4 LOP3.LUT R6, R6, R19, RZ, 0x3c, !PT ;  /* 0x0000001306064212 */ /* 0x010fc600078e3cff */
[----:B------:R-:W4:Y:S01]  /*0b70*/  @P6 LDG.E R19, desc[UR6][R14.64+0x11c] ;  /* 0x00011c060e136981 */ /* 0x000f22000c1e1900 */
[----:B---3--:R-:W-:-:S03]  /*0b80*/  @P4 LOP3.LUT R7, R7, R22, RZ, 0x3c, !PT ;  /* 0x0000001607074212 */ /* 0x008fc600078e3cff */
[----:B------:R-:W3:Y:S01]  /*0b90*/  @P6 LDG.E R22, desc[UR6][R14.64+0x120] ;  /* 0x000120060e166981 */ /* 0x000ee2000c1e1900 */
[----:B------:R-:W-:-:S03]  /*0ba0*/  @P4 LOP3.LUT R4, R4, R21, RZ, 0x3c, !PT ;  /* 0x0000001504044212 */ /* 0x000fc600078e3cff */
[----:B------:R-:W3:Y:S01]  /*0bb0*/  @P0 LDG.E R21, desc[UR6][R14.64+0x130] ;  /* 0x000130060e150981 */ /* 0x000ee2000c1e1900 */
[----:B------:R-:W-:Y:S02]  /*0bc0*/  @P4 LOP3.LUT R5, R5, R24, RZ, 0x3c, !PT ;  /* 0x0000001805054212 */ /* 0x000fe400078e3cff */
[----:B------:R-:W-:Y:S01]  /*0bd0*/  @P5 LOP3.LUT R4, R4, R17, RZ, 0x3c, !PT ;  /* 0x0000001104045212 */ /* 0x000fe200078e3cff */
[----:B------:R-:W3:Y:S01]  /*0be0*/  @P6 LDG.E R24, desc[UR6][R14.64+0x128] ;  /* 0x000128060e186981 */ /* 0x000ee2000c1e1900 */
[----:B------:R-:W-:-:S03]  /*0bf0*/  @P5 LOP3.LUT R3, R3, R26, RZ, 0x3c, !PT ;  /* 0x0000001a03035212 */ /* 0x000fc600078e3cff */
[----:B------:R-:W3:Y:S01]  /*0c00*/  @P6 LDG.E R17, desc[UR6][R14.64+0x124] ;  /* 0x000124060e116981 */ /* 0x000ee2000c1e1900 */
[----:B------:R-:W-:-:S03]  /*0c10*/  @P5 LOP3.LUT R7, R7, R28, RZ, 0x3c, !PT ;  /* 0x0000001c07075212 */ /* 0x000fc600078e3cff */
[----:B------:R-:W3:Y:S01]  /*0c20*/  @P0 LDG.E R26, desc[UR6][R14.64+0x12c] ;  /* 0x00012c060e1a0981 */ /* 0x000ee2000c1e1900 */
[----:B------:R-:W-:-:S03]  /*0c30*/  @P5 LOP3.LUT R6, R6, R23, RZ, 0x3c, !PT ;  /* 0x0000001706065212 */ /* 0x000fc600078e3cff */
[----:B------:R-:W3:Y:S04]  /*0c40*/  @P0 LDG.E R28, desc[UR6][R14.64+0x13c] ;  /* 0x00013c060e1c0981 */ /* 0x000ee8000c1e1900 */
[----:B------:R-:W3:Y:S01]  /*0c50*/  @P0 LDG.E R23, desc[UR6][R14.64+0x138] ;  /* 0x000138060e170981 */ /* 0x000ee2000c1e1900 */
[----:B--2---:R-:W-:-:S03]  /*0c60*/  @P5 LOP3.LUT R5, R5, R18, RZ, 0x3c, !PT ;  /* 0x0000001205055212 */ /* 0x004fc600078e3cff */
[----:B------:R-:W2:Y:S01]  /*0c70*/  @P0 LDG.E R18, desc[UR6][R14.64+0x134] ;  /* 0x000134060e120981 */ /* 0x000ea2000c1e1900 */
[----:B------:R-:W-:-:S04]  /*0c80*/  UIADD3 UR4, UPT, UPT, UR4, 0x10, URZ ;  /* 0x0000001004047890 */ /* 0x000fc8000fffe0ff */
[----:B------:R-:W-:Y:S01]  /*0c90*/  UISETP.NE.AND UP0, UPT, UR4, 0x20, UPT ;  /* 0x000000200400788c */ /* 0x000fe2000bf05270 */
[----:B------:R-:W-:Y:S02]  /*0ca0*/  @P6 LOP3.LUT R3, R3, R20, RZ, 0x3c, !PT ;  /* 0x0000001403036212 */ /* 0x000fe400078e3cff */
[----:B----4-:R-:W-:Y:S02]  /*0cb0*/  @P6 LOP3.LUT R6, R6, R19, RZ, 0x3c, !PT ;  /* 0x0000001306066212 */ /* 0x010fe400078e3cff */
[----:B---3--:R-:W-:Y:S02]  /*0cc0*/  @P6 LOP3.LUT R7, R7, R22, RZ, 0x3c, !PT ;  /* 0x0000001607076212 */ /* 0x008fe400078e3cff */
[----:B------:R-:W-:Y:S02]  /*0cd0*/  @P0 LOP3.LUT R6, R6, R21, RZ, 0x3c, !PT ;  /* 0x0000001506060212 */ /* 0x000fe400078e3cff */
[----:B------:R-:W-:Y:S02]  /*0ce0*/  @P6 LOP3.LUT R5, R5, R24, RZ, 0x3c, !PT ;  /* 0x0000001805056212 */ /* 0x000fe400078e3cff */
[----:B------:R-:W-:-:S02]  /*0cf0*/  @P6 LOP3.LUT R4, R4, R17, RZ, 0x3c, !PT ;  /* 0x0000001104046212 */ /* 0x000fc400078e3cff */
[----:B------:R-:W-:Y:S02]  /*0d00*/  @P0 LOP3.LUT R3, R3, R26, RZ, 0x3c, !PT ;  /* 0x0000001a03030212 */ /* 0x000fe400078e3cff */
[----:B------:R-:W-:Y:S02]  /*0d10*/  @P0 LOP3.LUT R5, R5, R28, RZ, 0x3c, !PT ;  /* 0x0000001c05050212 */ /* 0x000fe400078e3cff */
[----:B------:R-:W-:Y:S02]  /*0d20*/  @P0 LOP3.LUT R4, R4, R23, RZ, 0x3c, !PT ;  /* 0x0000001704040212 */ /* 0x000fe400078e3cff */
[----:B--2---:R-:W-:Y:S01]  /*0d30*/  @P0 LOP3.LUT R7, R7, R18, RZ, 0x3c, !PT ;  /* 0x0000001207070212 */ /* 0x004fe200078e3cff */
[----:B------:R-:W-:Y:S06]  /*0d40*/  BRA.U UP0, `(.L_x_4) ;  /* 0xfffffff500487547 */ /* 0x000fec000b83ffff */
[----:B------:R-:W-:-:S05]  /*0d50*/  VIADD R2, R2, 0x1 ;  /* 0x0000000102027836 */ /* 0x000fca0000000000 */
[----:B------:R-:W-:-:S13]  /*0d60*/  ISETP.NE.AND P0, PT, R2, 0x5, PT ;  /* 0x000000050200780c */ /* 0x000fda0003f05270 */
[----:B------:R-:W-:Y:S05]  /*0d70*/  @P0 BRA `(.L_x_5) ;  /* 0xfffffff400300947 */ /* 0x000fea000383ffff */
[----:B------:R-:W-:Y:S01]  /*0d80*/  LOP3.LUT R2, R12, 0x3, RZ, 0xc0, !PT ;  /* 0x000000030c027812 */ /* 0x000fe200078ec0ff */
[----:B------:R0:W-:Y:S03]  /*0d90*/  STL.64 [R1+0x8], R6 ;  /* 0x0000080601007387 */ /* 0x0001e60000100a00 */
[----:B------:R-:W-:Y:S01]  /*0da0*/  ISETP.NE.U32.AND P0, PT, R2, 0x1, PT ;  /* 0x000000010200780c */ /* 0x000fe20003f05070 */
[----:B------:R0:W-:Y:S03]  /*0db0*/  STL.64 [R1+0x10], R4 ;  /* 0x0000100401007387 */ /* 0x0001e60000100a00 */
[----:B------:R-:W-:Y:S01]  /*0dc0*/  ISETP.NE.AND.EX P0, PT, RZ, RZ, PT, P0 ;  /* 0x000000ffff00720c */ /* 0x000fe20003f05300 */
[----:B------:R0:W-:-:S12]  /*0dd0*/  STL [R1+0x4], R3 ;  /* 0x0000040301007387 */ /* 0x0001d80000100800 */
[----:B0-----:R-:W-:Y:S05]  /*0de0*/  @!P0 BRA `(.L_x_3) ;  /* 0x0000001800008947 */ /* 0x001fea0003800000 */
[----:B------:R-:W-:Y:S01]  /*0df0*/  UMOV UR4, URZ ;  /* 0x000000ff00047c82 */ /* 0x000fe20008000000 */
[----:B------:R-:W-:Y:S01]  /*0e00*/  UMOV UR5, URZ ;  /* 0x000000ff00057c82 */ /* 0x000fe20008000000 */
[----:B------:R-:W-:Y:S01]  /*0e10*/  CS2R R2, SRZ ;  /* 0x0000000000027805 */ /* 0x000fe2000001ff00 */
[----:B------:R-:W-:Y:S02]  /*0e20*/  IMAD.MOV.U32 R4, RZ, RZ, RZ ;  /* 0x000000ffff047224 */ /* 0x000fe400078e00ff */
[----:B------:R-:W-:Y:S02]  /*0e30*/  IMAD.MOV.U32 R7, RZ, RZ, RZ ;  /* 0x000000ffff077224 */ /* 0x000fe400078e00ff */
[----:B------:R-:W-:Y:S02]  /*0e40*/  IMAD.U32 R5, RZ, RZ, UR4 ;  /* 0x00000004ff057e24 */ /* 0x000fe4000f8e00ff */
[----:B------:R-:W-:-:S07]  /*0e50*/  IMAD.U32 R6, RZ, RZ, UR5 ;  /* 0x00000005ff067e24 */ /* 0x000fce000f8e00ff */
.L_x_7:
[----:B------:R-:W-:-:S06]  /*0e60*/  IMAD R16, R2, 0x4, R1 ;  /* 0x0000000402107824 */ /* 0x000fcc00078e0201 */
[----:B------:R-:W5:Y:S01]  /*0e70*/  LDL R16, [R16+0x4] ;  /* 0x0000040010107983 */ /* 0x000f620000100800 */
[----:B------:R-:W-:-:S05]  /*0e80*/  UMOV UR4, URZ ;  /* 0x000000ff00047c82 */ /* 0x000fca0008000000 */
.L_x_6:
        /* <DEDUP_REMOVED lines=178> */
[----:B------:R0:W-:Y:S03]  /*19b0*/  STL [R1+0x4], R3 ;  /* 0x0000040301007387 */ /* 0x0001e60000100800 */
[----:B------:R-:W-:Y:S01]  /*19c0*/  ISETP.NE.U32.AND P0, PT, R2, 0x3, PT ;  /* 0x000000030200780c */ /* 0x000fe20003f05070 */
[----:B------:R0:W-:Y:S03]  /*19d0*/  STL.64 [R1+0x8], R6 ;  /* 0x0000080601007387 */ /* 0x0001e60000100a00 */
[----:B------:R-:W-:Y:S01]  /*19e0*/  ISETP.NE.AND.EX P0, PT, RZ, RZ, PT, P0 ;  /* 0x000000ffff00720c */ /* 0x000fe20003f05300 */
[----:B------:R0:W-:-:S12]  /*19f0*/  STL.64 [R1+0x10], R4 ;  /* 0x0000100401007387 */ /* 0x0001d80000100a00 */
[----:B0-----:R-:W-:Y:S05]  /*1a00*/  @P0 BRA `(.L_x_3) ;  /* 0x0000000800f80947 */ /* 0x001fea0003800000 */
[----:B------:R-:W-:Y:S01]  /*1a10*/  UMOV UR4, URZ ;  /* 0x000000ff00047c82 */ /* 0x000fe20008000000 */
[----:B------:R-:W-:Y:S01]  /*1a20*/  UMOV UR5, URZ ;  /* 0x000000ff00057c82 */ /* 0x000fe20008000000 */
[----:B------:R-:W-:Y:S01]  /*1a30*/  CS2R R2, SRZ ;  /* 0x0000000000027805 */ /* 0x000fe2000001ff00 */
[----:B------:R-:W-:Y:S02]  /*1a40*/  IMAD.MOV.U32 R4, RZ, RZ, RZ ;  /* 0x000000ffff047224 */ /* 0x000fe400078e00ff */
[----:B------:R-:W-:Y:S02]  /*1a50*/  IMAD.MOV.U32 R7, RZ, RZ, RZ ;  /* 0x000000ffff077224 */ /* 0x000fe400078e00ff */
[----:B------:R-:W-:Y:S02]  /*1a60*/  IMAD.U32 R5, RZ, RZ, UR4 ;  /* 0x00000004ff057e24 */ /* 0x000fe4000f8e00ff */
[----:B------:R-:W-:-:S07]  /*1a70*/  IMAD.U32 R6, RZ, RZ, UR5 ;  /* 0x00000005ff067e24 */ /* 0x000fce000f8e00ff */
.L_x_9:
[----:B------:R-:W-:-:S06]  /*1a80*/  IMAD R16, R2, 0x4, R1 ;  /* 0x0000000402107824 */ /* 0x000fcc00078e0201 */
[----:B------:R-:W5:Y:S01]  /*1a90*/  LDL R16, [R16+0x4] ;  /* 0x0000040010107983 */ /* 0x000f620000100800 */
[----:B------:R-:W-:-:S05]  /*1aa0*/  UMOV UR4, URZ ;  /* 0x000000ff00047c82 */ /* 0x000fca0008000000 */
.L_x_8:
        /* <DEDUP_REMOVED lines=177> */
[----:B------:R0:W-:Y:S04]  /*25c0*/  STL [R1+0x4], R3 ;  /* 0x0000040301007387 */ /* 0x0001e80000100800 */
[----:B------:R0:W-:Y:S04]  /*25d0*/  STL.64 [R1+0x8], R6 ;  /* 0x0000080601007387 */ /* 0x0001e80000100a00 */
[----:B------:R0:W-:Y:S02]  /*25e0*/  STL.64 [R1+0x10], R4 ;  /* 0x0000100401007387 */ /* 0x0001e40000100a00 */
.L_x_3:
[----:B------:R-:W-:Y:S05]  /*25f0*/  BSYNC.RECONVERGENT B1 ;  /* 0x0000000000017941 */ /* 0x000fea0003800200 */
.L_x_2:
[C---:B------:R-:W-:Y:S01]  /*2600*/  ISETP.GT.U32.AND P0, PT, R12.reuse, 0x3, PT ;  /* 0x000000030c00780c */ /* 0x040fe20003f04070 */
[----:B------:R-:W-:Y:S01]  /*2610*/  VIADD R13, R13, 0x1 ;  /* 0x000000010d0d7836 */ /* 0x000fe20000000000 */
[--C-:B------:R-:W-:Y:S02]  /*2620*/  SHF.R.U64 R12, R12, 0x2, R9.reuse ;  /* 0x000000020c0c7819 */ /* 0x100fe40000001209 */
[----:B------:R-:W-:Y:S02]  /*2630*/  ISETP.GT.U32.AND.EX P0, PT, R9, RZ, PT, P0 ;  /* 0x000000ff0900720c */ /* 0x000fe40003f04100 */
[----:B------:R-:W-:-:S11]  /*2640*/  SHF.R.U32.HI R9, RZ, 0x2, R9 ;  /* 0x00000002ff097819 */ /* 0x000fd60000011609 */
[----:B------:R-:W-:Y:S05]  /*2650*/  @P0 BRA `(.L_x_10) ;  /* 0xffffffd800d00947 */ /* 0x000fea000383ffff */
.L_x_1:
[----:B------:R-:W-:Y:S05]  /*2660*/  BSYNC.RECONVERGENT B0 ;  /* 0x0000000000007941 */ /* 0x000fea0003800200 */
.L_x_0:
[----:B------:R-:W2:Y:S01]  /*2670*/  LDC R9, c[0x0][0x388] ;  /* 0x0000e200ff097b82 */ /* 0x000ea20000000800 */
[----:B-1----:R-:W-:Y:S01]  /*2680*/  SHF.R.U32.HI R2, RZ, 0x2, R3 ;  /* 0x00000002ff027819 */ /* 0x002fe20000011603 */
[----:B------:R-:W1:Y:S01]  /*2690*/  LDCU.64 UR4, c[0x0][0x380] ;  /* 0x00007000ff0477ac */ /* 0x000e620008000a00 */
[----:B0-----:R-:W-:Y:S02]  /*26a0*/  SHF.R.U32.HI R7, RZ, 0x2, R6 ;  /* 0x00000002ff077819 */ /* 0x001fe40000011606 */
[----:B------:R-:W-:Y:S01]  /*26b0*/  LOP3.LUT R2, R2, R3, RZ, 0x3c, !PT ;  /* 0x0000000302027212 */ /* 0x000fe200078e3cff */
[----:B------:R-:W-:Y:S01]  /*26c0*/  IMAD.SHL.U32 R3, R5, 0x10, RZ ;  /* 0x0000001005037824 */ /* 0x000fe200078e00ff */
[----:B------:R-:W-:-:S03]  /*26d0*/  LOP3.LUT R7, R7, R6, RZ, 0x3c, !PT ;  /* 0x0000000607077212 */ /* 0x000fc600078e3cff */
[----:B------:R-:W-:-:S05]  /*26e0*/  IMAD.SHL.U32 R4, R2, 0x2, RZ ;  /* 0x0000000202047824 */ /* 0x000fca00078e00ff */
[----:B------:R-:W-:Y:S01]  /*26f0*/  LOP3.LUT R4, R2, R4, R3, 0x96, !PT ;  /* 0x0000000402047212 */ /* 0x000fe200078e9603 */
[----:B------:R-:W-:-:S03]  /*2700*/  IMAD.SHL.U32 R3, R7, 0x2, RZ ;  /* 0x0000000207037824 */ /* 0x000fc600078e00ff */
[----:B------:R-:W-:Y:S02]  /*2710*/  LOP3.LUT R4, R4, R5, RZ, 0x3c, !PT ;  /* 0x0000000504047212 */ /* 0x000fe400078e3cff */
[----:B-1----:R-:W-:Y:S02]  /*2720*/  IADD3 R8, P1, PT, R8, UR4, RZ ;  /* 0x0000000408087c10 */ /* 0x002fe4000ff3e0ff */
[----:B--2---:R-:W-:Y:S01]  /*2730*/  LOP3.LUT R9, R9, 0xaad26b49, RZ, 0x3c, !PT ;  /* 0xaad26b4909097812 */ /* 0x004fe200078e3cff */
[----:B------:R-:W-:-:S04]  /*2740*/  IMAD.SHL.U32 R2, R4, 0x10, RZ ;  /* 0x0000001004027824 */ /* 0x000fc800078e00ff */
[----:B------:R-:W-:Y:S01]  /*2750*/  IMAD R9, R9, 0x4182bed5, RZ ;  /* 0x4182bed509097824 */ /* 0x000fe200078e02ff */
[----:B------:R-:W-:-:S04]  /*2760*/  LOP3.LUT R3, R7, R3, R2, 0x96, !PT ;  /* 0x0000000307037212 */ /* 0x000fc800078e9602 */
[----:B------:R-:W-:Y:S02]  /*2770*/  IADD3 R2, PT, PT, R9, -0x26039c23, R4 ;  /* 0xd9fc63dd09027810 */ /* 0x000fe40007ffe004 */
[----:B------:R-:W-:Y:S01]  /*2780*/  LOP3.LUT R3, R3, R4, RZ, 0x3c, !PT ;  /* 0x0000000403037212 */ /* 0x000fe200078e3cff */
[----:B------:R-:W-:Y:S01]  /*2790*/  IMAD.MOV.U32 R4, RZ, RZ, 0x2f800000 ;  /* 0x2f800000ff047424 */ /* 0x000fe200078e00ff */
[----:B------:R-:W-:Y:S02]  /*27a0*/  I2FP.F32.U32 R2, R2 ;  /* 0x0000000200027245 */ /* 0x000fe40000201000 */
[----:B------:R-:W-:Y:S02]  /*27b0*/  IADD3 R3, PT, PT, R9, -0x25fe145e, R3 ;  /* 0xda01eba209037810 */ /* 0x000fe40007ffe003 */
[----:B------:R-:W-:Y:S01]  /*27c0*/  IADD3.X R9, PT, PT, R0, UR5, RZ, P1, !PT ;  /* 0x0000000500097c10 */ /* 0x000fe20008ffe4ff */
[----:B------:R-:W-:Y:S01]  /*27d0*/  FFMA R2, R2, R4, 1.1641532182693481445e-10 ;  /* 0x2f00000002027423 */ /* 0x000fe20000000004 */
[----:B------:R-:W-:-:S05]  /*27e0*/  I2FP.F32.U32 R3, R3 ;  /* 0x0000000300037245 */ /* 0x000fca0000201000 */
[----:B------:R-:W-:Y:S01]  /*27f0*/  FFMA R3, R3, R4, 1.1641532182693481445e-10 ;  /* 0x2f00000003037423 */ /* 0x000fe20000000004 */
[----:B------:R-:W0:Y:S08]  /*2800*/  F2I.U32.TRUNC.NTZ R2, R2 ;  /* 0x0000000200027305 */ /* 0x000e30000020f000 */
[----:B------:R-:W1:Y:S01]  /*2810*/  F2I.U32.TRUNC.NTZ R3, R3 ;  /* 0x0000000300037305 */ /* 0x000e62000020f000 */
[----:B0-----:R-:W-:-:S04]  /*2820*/  SHF.R.U32.HI R4, RZ, 0x2, R2 ;  /* 0x00000002ff047819 */ /* 0x001fc80000011602 */
[----:B-1----:R-:W-:-:S04]  /*2830*/  ISETP.GE.U32.AND P0, PT, R3, R4, PT ;  /* 0x000000040300720c */ /* 0x002fc80003f06070 */
[----:B------:R-:W-:-:S05]  /*2840*/  SEL R5, RZ, 0x1, P0 ;  /* 0x00000001ff057807 */ /* 0x000fca0000000000 */
[----:B------:R-:W-:Y:S01]  /*2850*/  STG.E.U8 desc[UR6][R8.64], R5 ;  /* 0x0000000508007986 */ /* 0x000fe2000c101106 */
[----:B------:R-:W-:Y:S05]  /*2860*/  EXIT ;  /* 0x000000000000794d */ /* 0x000fea0003800000 */
.L_x_11:
[----:B------:R-:W-:-:S00]  /*2870*/  BRA `(.L_x_11) ;  /* 0xfffffffc00fc7947 */ /* 0x000fc0000383ffff */
[----:B------:R-:W-:-:S00]  /*2880*/  NOP ;  /* 0x0000000000007918 */ /* 0x000fc00000000000 */
[----:B------:R-:W-:-:S00]  /*2890*/  NOP ;  /* 0x0000000000007918 */ /* 0x000fc00000000000 */
[----:B------:R-:W-:-:S00]  /*28a0*/  NOP ;  /* 0x0000000000007918 */ /* 0x000fc00000000000 */
[----:B------:R-:W-:-:S00]  /*28b0*/  NOP ;  /* 0x0000000000007918 */ /* 0x000fc00000000000 */
[----:B------:R-:W-:-:S00]  /*28c0*/  NOP ;  /* 0x0000000000007918 */ /* 0x000fc00000000000 */
[----:B------:R-:W-:-:S00]  /*28d0*/  NOP ;  /* 0x0000000000007918 */ /* 0x000fc00000000000 */
[----:B------:R-:W-:-:S00]  /*28e0*/  NOP ;  /* 0x0000000000007918 */ /* 0x000fc00000000000 */
[----:B------:R-:W-:-:S00]  /*28f0*/  NOP ;  /* 0x0000000000007918 */ /* 0x000fc00000000000 */
.L_x_15:


//--------------------- .text._Z4lifePKbPb        --------------------------
	.section	.text._Z4lifePKbPb,"ax",@progbits
	.align	128
        .global         _Z4lifePKbPb
        .type           _Z4lifePKbPb,@function
        .size           _Z4lifePKbPb,(.L_x_16 - _Z4lifePKbPb)
        .other          _Z4lifePKbPb,@"STO_CUDA_ENTRY STV_DEFAULT"
_Z4lifePKbPb:
.text._Z4lifePKbPb:
[----:B------:R-:W0:Y:S01]  /*0000*/  LDC R1, c[0x0][0x37c] ;  /* 0x0000df00ff017b82 */ /* 0x000e220000000800 */
[----:B------:R-:W1:Y:S01]  /*0010*/  S2R R17, SR_CTAID.X ;  /* 0x0000000000117919 */ /* 0x000e620000002500 */
[----:B------:R-:W-:Y:S01]  /*0020*/  BSSY.RECONVERGENT B6, `(.L_x_12) ;  /* 0x0000010000067945 */ /* 0x000fe20003800200 */
[----:B------:R-:W1:Y:S01]  /*0030*/  S2R R0, SR_TID.X ;  /* 0x0000000000007919 */ /* 0x000e620000002100 */
[----:B------:R-:W2:Y:S01]  /*0040*/  S2R R16, SR_CTAID.Y ;  /* 0x0000000000107919 */ /* 0x000ea20000002600 */
[----:B------:R-:W2:Y:S01]  /*0050*/  S2R R3, SR_TID.Y ;  /* 0x0000000000037919 */ /* 0x000ea20000002200 */
[----:B-1----:R-:W-:Y:S02]  /*0060*/  IMAD R17, R17, 0x20, R0 ;  /* 0x0000002011117824 */ /* 0x002fe400078e0200 */
[----:B--2---:R-:W-:-:S05]  /*0070*/  IMAD R16, R16, 0x20, R3 ;  /* 0x0000002010107824 */ /* 0x004fca00078e0203 */
[----:B------:R-:W-:-:S13]  /*0080*/  LOP3.LUT P0, RZ, R17, R16, RZ, 0xfc, !PT ;  /* 0x0000001011ff7212 */ /* 0x000fda000780fcff */
[----:B0-----:R-:W-:Y:S05]  /*0090*/  @P0 BRA `(.L_x_13) ;  /* 0x0000000000200947 */ /* 0x001fea0003800000 */
[----:B------:R-:W-:Y:S01]  /*00a0*/  MOV R0, 0x48 ;  /* 0x0000004800007802 */ /* 0x000fe20000000f00 */
[----:B------:R-:W0:Y:S01]  /*00b0*/  LDCU.64 UR4, c[0x4][0x40] ;  /* 0x01000800ff0477ac */ /* 0x000e220008000a00 */
[----:B------:R-:W-:Y:S02]  /*00c0*/  CS2R R6, SRZ ;  /* 0x0000000000067805 */ /* 0x000fe4000001ff00 */
[----:B------:R1:W2:Y:S01]  /*00d0*/  LDC.64 R2, c[0x4][R0] ;  /* 0x0100000000027b82 */ /* 0x0002a20000000a00 */
[----:B0-----:R-:W-:Y:S02]  /*00e0*/  IMAD.U32 R4, RZ, RZ, UR4 ;  /* 0x00000004ff047e24 */ /* 0x001fe4000f8e00ff */
[----:B-1----:R-:W-:-:S07]  /*00f0*/  IMAD.U32 R5, RZ, RZ, UR5 ;  /* 0x00000005ff057e24 */ /* 0x002fce000f8e00ff */
[----:B------:R-:W-:-:S07]  /*0100*/  LEPC R20, `(.L_x_13) ;  /* 0x000000001014794e */ /* 0x000fce0000000000 */
[----:B--2---:R-:W-:Y:S05]  /*0110*/  CALL.ABS.NOINC R2 ;  /* 0x0000000002007343 */ /* 0x004fea0003c00000 */
.L_x_13:
[----:B------:R-:W-:Y:S05]  /*0120*/  BSYNC.RECONVERGENT B6 ;  /* 0x0000000000067941 */ /* 0x000fea0003800200 */
.L_x_12:
[C---:B------:R-:W-:Y:S01]  /*0130*/  VIADD R12, R16.reuse, 0xffffffff ;  /* 0xffffffff100c7836 */ /* 0x040fe20000000000 */
[----:B------:R-:W0:Y:S01]  /*0140*/  LDCU.64 UR4, c[0x0][0x358] ;  /* 0x00006b00ff0477ac */ /* 0x000e220008000a00 */
[C---:B------:R-:W-:Y:S01]  /*0150*/  VIADD R15, R17.reuse, 0xffffffff ;  /* 0xffffffff110f7836 */ /* 0x040fe20000000000 */
[----:B------:R-:W-:Y:S01]  /*0160*/  ISETP.GT.U32.AND P1, PT, R16, 0x7ffe, PT ;  /* 0x00007ffe1000780c */ /* 0x000fe20003f24070 */
[----:B------:R-:W-:Y:S01]  /*0170*/  VIADD R13, R17, 0x1 ;  /* 0x00000001110d7836 */ /* 0x000fe20000000000 */
[----:B------:R-:W1:Y:S02]  /*0180*/  LDCU.128 UR8, c[0x0][0x380] ;  /* 0x00007000ff0877ac */ /* 0x000e640008000c00 */
[C---:B------:R-:W-:Y:S02]  /*0190*/  VIMNMX.U32 R0, PT, PT, R12.reuse, R15, !PT ;  /* 0x0000000f0c007248 */ /* 0x040fe40007fe0000 */
[----:B------:R-:W-:Y:S02]  /*01a0*/  VIMNMX.U32 R2, PT, PT, R12, R13, !PT ;  /* 0x0000000d0c027248 */ /* 0x000fe40007fe0000 */
[----:B------:R-:W-:-:S02]  /*01b0*/  ISETP.GT.U32.AND P0, PT, R0, 0x7fff, PT ;  /* 0x00007fff0000780c */ /* 0x000fc40003f04070 */
[----:B------:R-:W-:Y:S02]  /*01c0*/  VIMNMX.U32 R0, PT, PT, R17, R12, !PT ;  /* 0x0000000c11007248 */ /* 0x000fe40007fe0000 */
[----:B------:R-:W-:Y:S02]  /*01d0*/  ISETP.GT.U32.AND P5, PT, R2, 0x7fff, PT ;  /* 0x00007fff0200780c */ /* 0x000fe40003fa4070 */
[----:B------:R-:W-:Y:S02]  /*01e0*/  ISETP.GT.U32.AND P6, PT, R0, 0x7fff, PT ;  /* 0x00007fff0000780c */ /* 0x000fe40003fc4070 */
[----:B------:R-:W-:-:S04]  /*01f0*/  VIMNMX.U32 R0, PT, PT, R16, R15, !PT ;  /* 0x0000000f10007248 */ /* 0x000fc80007fe0000 */
[----:B------:R-:W-:Y:S01]  /*0200*/  ISETP.GT.U32.AND P4, PT, R0, 0x7fff, PT ;  /* 0x00007fff0000780c */ /* 0x000fe20003f84070 */
[----:B------:R-:W2:Y:S01]  /*0210*/  @!P0 LDC.64 R4, c[0x0][0x380] ;  /* 0x0000e000ff048b82 */ /* 0x000ea20000000a00 */
[----:B------:R-:W-:Y:S01]  /*0220*/  @!P0 IMAD R19, R12, 0x8000, R15 ;  /* 0x000080000c138824 */ /* 0x000fe200078e020f */
[----:B------:R-:W-:-:S04]  /*0230*/  VIMNMX.U32 R0, PT, PT, R16, R13, !PT ;  /* 0x0000000d10007248 */ /* 0x000fc80007fe0000 */
[----:B------:R-:W-:Y:S01]  /*0240*/  ISETP.GT.U32.AND P3, PT, R0, 0x7fff, PT ;  /* 0x00007fff0000780c */ /* 0x000fe20003f64070 */
[----:B------:R-:W-:Y:S01]  /*0250*/  IMAD.MOV.U32 R0, RZ, RZ, RZ ;  /* 0x000000ffff007224 */ /* 0x000fe200078e00ff */
[----:B------:R-:W3:Y:S01]  /*0260*/  @!P6 LDC.64 R2, c[0x0][0x380] ;  /* 0x0000e000ff02eb82 */ /* 0x000ee20000000a00 */
[----:B------:R-:W-:-:S07]  /*0270*/  @!P6 IMAD R21, R12, 0x8000, R17 ;  /* 0x000080000c15e824 */ /* 0x000fce00078e0211 */
[----:B------:R-:W4:Y:S01]  /*0280*/  @!P4 LDC.64 R6, c[0x0][0x380] ;  /* 0x0000e000ff06cb82 */ /* 0x000f220000000a00 */
[----:B--2---:R-:W-:-:S07]  /*0290*/  @!P0 IADD3 R18, P2, PT, R19, R4, RZ ;  /* 0x0000000413128210 */ /* 0x004fce0007f5e0ff */
[----:B------:R-:W2:Y:S01]  /*02a0*/  @!P3 LDC.64 R10, c[0x0][0x380] ;  /* 0x0000e000ff0abb82 */ /* 0x000ea20000000a00 */
[----:B------:R-:W-:Y:S01]  /*02b0*/  @!P0 IMAD.X R19, RZ, RZ, R5, P2 ;  /* 0x000000ffff138224 */ /* 0x000fe200010e0605 */
[----:B------:R-:W-:-:S06]  /*02c0*/  ISETP.GT.U32.OR P2, PT, R15, 0x7fff, P1 ;  /* 0x00007fff0f00780c */ /* 0x000fcc0000f44470 */
[----:B------:R-:W5:Y:S01]  /*02d0*/  @!P5 LDC.64 R4, c[0x0][0x380] ;  /* 0x0000e000ff04db82 */ /* 0x000f620000000a00 */
[----:B0-----:R0:W2:Y:S01]  /*02e0*/  @!P0 LDG.E.S8 R0, desc[UR4][R18.64] ;  /* 0x0000000412008981 */ /* 0x0010a2000c1e1300 */
[----:B---3--:R-:W-:Y:S01]  /*02f0*/  @!P6 IADD3 R2, P0, PT, R21, R2, RZ ;  /* 0x000000021502e210 */ /* 0x008fe20007f1e0ff */
[----:B------:R-:W-:-:S05]  /*0300*/  @!P5 IMAD R21, R12, 0x8000, R13 ;  /* 0x000080000c15d824 */ /* 0x000fca00078e020d */
[----:B------:R-:W3:Y:S01]  /*0310*/  @!P2 LDC.64 R8, c[0x0][0x380] ;  /* 0x0000e000ff08ab82 */ /* 0x000ee20000000a00 */
[----:B------:R-:W-:Y:S01]  /*0320*/  @!P6 IMAD.X R3, RZ, RZ, R3, P0 ;  /* 0x000000ffff03e224 */ /* 0x000fe200000e0603 */
[C---:B------:R-:W-:Y:S02]  /*0330*/  LEA R12, R16.reuse, 0x8000, 0xf ;  /* 0x00008000100c7811 */ /* 0x040fe400078e78ff */
[----:B-----5:R-:W-:Y:S01]  /*0340*/  @!P5 IADD3 R4, P0, PT, R21, R4, RZ ;  /* 0x000000041504d210 */ /* 0x020fe20007f1e0ff */
[----:B------:R-:W-:-:S04]  /*0350*/  @!P4 IMAD R21, R16, 0x8000, R15 ;  /* 0x000080001015c824 */ /* 0x000fc800078e020f */
[----:B------:R-:W-:Y:S01]  /*0360*/  @!P5 IMAD.X R5, RZ, RZ, R5, P0 ;  /* 0x000000ffff05d224 */ /* 0x000fe200000e0605 */
[----:B----4-:R-:W-:Y:S01]  /*0370*/  @!P4 IADD3 R6, P0, PT, R21, R6, RZ ;  /* 0x000000061506c210 */ /* 0x010fe20007f1e0ff */
[C---:B------:R-:W-:Y:S02]  /*0380*/  @!P3 IMAD R21, R16.reuse, 0x8000, R13 ;  /* 0x000080001015b824 */ /* 0x040fe400078e020d */
[--C-:B------:R-:W-:Y:S02]  /*0390*/  @!P2 IMAD.IADD R15, R15, 0x1, R12.reuse ;  /* 0x000000010f0fa824 */ /* 0x100fe400078e020c */
[----:B------:R-:W-:Y:S01]  /*03a0*/  @!P4 IMAD.X R7, RZ, RZ, R7, P0 ;  /* 0x000000ffff07c224 */ /* 0x000fe200000e0607 */
[----:B--2---:R-:W-:Y:S01]  /*03b0*/  @!P3 IADD3 R10, P0, PT, R21, R10, RZ ;  /* 0x0000000a150ab210 */ /* 0x004fe20007f1e0ff */
[----:B0-----:R-:W-:Y:S01]  /*03c0*/  IMAD R19, R16, 0x8000, R17 ;  /* 0x0000800010137824 */ /* 0x001fe200078e0211 */
[----:B------:R-:W-:Y:S01]  /*03d0*/  P2R R18, PR, RZ, 0x40 ;  /* 0x00000040ff127803 */ /* 0x000fe20000000000 */
[----:B------:R-:W2:Y:S02]  /*03e0*/  @!P5 LDG.E.S8 R5, desc[UR4][R4.64] ;  /* 0x000000040405d981 */ /* 0x000ea4000c1e1300 */
[----:B------:R-:W-:Y:S01]  /*03f0*/  @!P3 IMAD.X R11, RZ, RZ, R11, P0 ;  /* 0x000000ffff0bb224 */ /* 0x000fe200000e060b */
[----:B---3--:R-:W-:Y:S01]  /*0400*/  @!P2 IADD3 R8, P0, PT, R15, R8, RZ ;  /* 0x000000080f08a210 */ /* 0x008fe20007f1e0ff */
[----:B------:R-:W3:Y:S04]  /*0410*/  @!P4 LDG.E.S8 R7, desc[UR4][R6.64] ;  /* 0x000000040607c981 */ /* 0x000ee8000c1e1300 */
[----:B------:R-:W-:Y:S01]  /*0420*/  @!P2 IMAD.X R9, RZ, RZ, R9, P0 ;  /* 0x000000ffff09a224 */ /* 0x000fe200000e0609 */
[----:B------:R-:W-:Y:S01]  /*0430*/  ISETP.GT.U32.OR P0, PT, R17, 0x7fff, P1 ;  /* 0x00007fff1100780c */ /* 0x000fe20000f04470 */
[----:B------:R-:W4:Y:S04]  /*0440*/  @!P3 LDG.E.S8 R11, desc[UR4][R10.64] ;  /* 0x000000040a0bb981 */ /* 0x000f28000c1e1300 */
[----:B------:R-:W5:Y:S08]  /*0450*/  @!P2 LDG.E.S8 R9, desc[UR4][R8.64] ;  /* 0x000000040809a981 */ /* 0x000f70000c1e1300 */
[----:B------:R-:W0:Y:S01]  /*0460*/  @!P0 LDC.64 R20, c[0x0][0x380] ;  /* 0x0000e000ff148b82 */ /* 0x000e220000000a00 */
[----:B------:R-:W-:Y:S01]  /*0470*/  ISETP.GT.U32.OR P1, PT, R13, 0x7fff, P1 ;  /* 0x00007fff0d00780c */ /* 0x000fe20000f24470 */
[----:B------:R-:W-:-:S05]  /*0480*/  @!P0 IMAD.IADD R15, R17, 0x1, R12 ;  /* 0x00000001110f8824 */ /* 0x000fca00078e020c */
[----:B0-----:R-:W-:-:S05]  /*0490*/  @!P0 IADD3 R14, P6, PT, R15, R20, RZ ;  /* 0x000000140f0e8210 */ /* 0x001fca0007fde0ff */
[----:B------:R-:W-:Y:S02]  /*04a0*/  @!P0 IMAD.X R15, RZ, RZ, R21, P6 ;  /* 0x000000ffff0f8224 */ /* 0x000fe400030e0615 */
[----:B------:R-:W0:Y:S01]  /*04b0*/  @!P1 LDC.64 R20, c[0x0][0x380] ;  /* 0x0000e000ff149b82 */ /* 0x000e220000000a00 */
[----:B------:R-:W-:-:S03]  /*04c0*/  @!P1 IMAD.IADD R13, R13, 0x1, R12 ;  /* 0x000000010d0d9824 */ /* 0x000fc600078e020c */
[----:B------:R-:W5:Y:S02]  /*04d0*/  @!P0 LDG.E.S8 R15, desc[UR4][R14.64] ;  /* 0x000000040e0f8981 */ /* 0x000f64000c1e1300 */
[----:B0-----:R-:W-:-:S05]  /*04e0*/  @!P1 IADD3 R12, P6, PT, R13, R20, RZ ;  /* 0x000000140d0c9210 */ /* 0x001fca0007fde0ff */
[----:B------:R-:W-:Y:S01]  /*04f0*/  @!P1 IMAD.X R13, RZ, RZ, R21, P6 ;  /* 0x000000ffff0d9224 */ /* 0x000fe200030e0615 */
[----:B-1----:R-:W-:-:S05]  /*0500*/  IADD3 R16, P6, PT, R19, UR8, RZ ;  /* 0x0000000813107c10 */ /* 0x002fca000ffde0ff */
[----:B------:R-:W-:Y:S01]  /*0510*/  IMAD.X R17, RZ, RZ, UR9, P6 ;  /* 0x00000009ff117e24 */ /* 0x000fe2000b0e06ff */
[----:B------:R-:W-:Y:S01]  /*0520*/  ISETP.NE.AND P6, PT, R18, RZ, PT ;  /* 0x000000ff1200720c */ /* 0x000fe20003fc5270 */
[----:B------:R-:W5:Y:S04]  /*0530*/  @!P1 LDG.E.S8 R13, desc[UR4][R12.64] ;  /* 0x000000040c0d9981 */ /* 0x000f68000c1e1300 */
[----:B------:R-:W5:Y:S08]  /*0540*/  LDG.E.U8 R16, desc[UR4][R16.64] ;  /* 0x0000000410107981 */ /* 0x000f70000c1e1100 */
[----:B------:R0:W2:Y:S02]  /*0550*/  @!P6 LDG.E.S8 R3, desc[UR4][R2.64] ;  /* 0x000000040203e981 */ /* 0x0000a4000c1e1300 */
[----:B0-----:R-:W-:-:S02]  /*0560*/  IMAD.MOV.U32 R2, RZ, RZ, 0x3 ;  /* 0x00000003ff027424 */ /* 0x001fc400078e00ff */
[----:B--2---:R-:W-:-:S04]  /*0570*/  @!P6 IMAD.IADD R0, R0, 0x1, R3 ;  /* 0x000000010000e824 */ /* 0x004fc800078e0203 */
[----:B------:R-:W-:-:S04]  /*0580*/  @!P5 IMAD.IADD R0, R0, 0x1, R5 ;  /* 0x000000010000d824 */ /* 0x000fc800078e0205 */
[----:B---3--:R-:W-:-:S04]  /*0590*/  @!P4 IMAD.IADD R0, R0, 0x1, R7 ;  /* 0x000000010000c824 */ /* 0x008fc800078e0207 */
[----:B----4-:R-:W-:-:S04]  /*05a0*/  @!P3 IMAD.IADD R0, R0, 0x1, R11 ;  /* 0x000000010000b824 */ /* 0x010fc800078e020b */
[----:B-----5:R-:W-:Y:S01]  /*05b0*/  @!P2 IMAD.IADD R0, R0, 0x1, R9 ;  /* 0x000000010000a824 */ /* 0x020fe200078e0209 */
[----:B------:R-:W-:-:S03]  /*05c0*/  ISETP.NE.AND P2, PT, R16, RZ, PT ;  /* 0x000000ff1000720c */ /* 0x000fc60003f45270 */
[----:B------:R-:W-:-:S04]  /*05d0*/  @!P0 IMAD.IADD R0, R0, 0x1, R15 ;  /* 0x0000000100008824 */ /* 0x000fc800078e020f */
[----:B------:R-:W-:-:S04]  /*05e0*/  @!P1 IMAD.IADD R0, R0, 0x1, R13 ;  /* 0x0000000100009824 */ /* 0x000fc800078e020d */
[----:B------:R-:W-:Y:S01]  /*05f0*/  IMAD.MOV.U32 R3, RZ, RZ, R0 ;  /* 0x000000ffff037224 */ /* 0x000fe200078e0000 */
[----:B------:R-:W-:-:S04]  /*0600*/  SEL R0, R2, 0x2, !P2 ;  /* 0x0000000202007807 */ /* 0x000fc80005000000 */
[----:B------:R-:W-:Y:S02]  /*0610*/  @P2 LOP3.LUT R3, R3, 0xfffffffe, RZ, 0xc0, !PT ;  /* 0xfffffffe03032812 */ /* 0x000fe400078ec0ff */
[----:B------:R-:W-:Y:S02]  /*0620*/  IADD3 R2, P1, PT, R19, UR10, RZ ;  /* 0x0000000a13027c10 */ /* 0x000fe4000ff3e0ff */
[----:B------:R-:W-:-:S03]  /*0630*/  ISETP.NE.AND P0, PT, R3, R0, PT ;  /* 0x000000000300720c */ /* 0x000fc60003f05270 */
[----:B------:R-:W-:Y:S01]  /*0640*/  IMAD.X R3, RZ, RZ, UR11, P1 ;  /* 0x0000000bff037e24 */ /* 0x000fe200088e06ff */
[----:B------:R-:W-:-:S05]  /*0650*/  SEL R5, RZ, 0x1, P0 ;  /* 0x00000001ff057807 */ /* 0x000fca0000000000 */
[----:B------:R-:W-:Y:S01]  /*0660*/  STG.E.U8 desc[UR4][R2.64], R5 ;  /* 0x0000000502007986 */ /* 0x000fe2000c101104 */
[----:B------:R-:W-:Y:S05]  /*0670*/  EXIT ;  /* 0x000000000000794d */ /* 0x000fea0003800000 */
.L_x_14:
        /* <DEDUP_REMOVED lines=16> */
.L_x_16:


//--------------------- .nv.global.init           --------------------------
	.section	.nv.global.init,"aw",@progbits
	.align	4
.nv.global.init:
	.type		mrg32k3aM1SubSeq,@object
	.size		mrg32k3aM1SubSeq,(mrg32k3aM2SubSeq - mrg32k3aM1SubSeq)
mrg32k3aM1SubSeq:
        /*0000*/ 	.byte	0x0b, 0xcc, 0xee, 0x04, 0x73, 0x29, 0x8b, 0x6f, 0xf6, 0x53, 0x03, 0xf6, 0x23, 0xf6, 0xea, 0xda
        /* <DEDUP_REMOVED lines=125> */
	.type		mrg32k3aM2SubSeq,@object
	.size		mrg32k3aM2SubSeq,(mrg32k3aM1 - mrg32k3aM2SubSeq)
mrg32k3aM2SubSeq:
        /* <DEDUP_REMOVED lines=126> */
	.type		mrg32k3aM1,@object
	.size		mrg32k3aM1,(mrg32k3aM1Seq - mrg32k3aM1)
mrg32k3aM1:
        /* <DEDUP_REMOVED lines=144> */
	.type		mrg32k3aM1Seq,@object
	.size		mrg32k3aM1Seq,(mrg32k3aM2 - mrg32k3aM1Seq)
mrg32k3aM1Seq:
        /* <DEDUP_REMOVED lines=144> */
	.type		mrg32k3aM2,@object
	.size		mrg32k3aM2,(mrg32k3aM2Seq - mrg32k3aM2)
mrg32k3aM2:
        /* <DEDUP_REMOVED lines=144> */
	.type		mrg32k3aM2Seq,@object
	.size		mrg32k3aM2Seq,(precalc_xorwow_matrix - mrg32k3aM2Seq)
mrg32k3aM2Seq:
        /* <DEDUP_REMOVED lines=144> */
	.type		precalc_xorwow_matrix,@object
	.size		precalc_xorwow_matrix,(precalc_xorwow_offset_matrix - precalc_xorwow_matrix)
precalc_xorwow_matrix:
        /* <DEDUP_REMOVED lines=6400> */
	.type		precalc_xorwow_offset_matrix,@object
	.size		precalc_xorwow_offset_matrix,($str - precalc_xorwow_offset_matrix)
precalc_xorwow_offset_matrix:
        /* <DEDUP_REMOVED lines=6400> */
	.type		$str,@object
	.size		$str,(.L_9 - $str)
$str:
        /*353c0*/ 	.byte	0x6c, 0x69, 0x66, 0x65, 0x20, 0x67, 0x61, 0x6d, 0x65, 0x20, 0x73, 0x74, 0x61, 0x72, 0x74, 0x21
        /*353d0*/ 	.byte	0x21, 0x0a, 0x00
.L_9:


//--------------------- .nv.shared.reserved.0     --------------------------
	.section	.nv.shared.reserved.0,"aw",@nobits
	.weak		__nv_reservedSMEM_offset_0_alias
	.size		__nv_reservedSMEM_offset_0_alias, 0, 64
	.other		__nv_reservedSMEM_offset_0_alias,@"STO_CUDA_RESERVED_SHARED STV_DEFAULT"
__nv_reservedSMEM_offset_0_alias:
	.zero		0
	.zero		64


//--------------------- .nv.constant0._Z9init_lifePbjPj --------------------------
	.section	.nv.constant0._Z9init_lifePbjPj,"a",@progbits
	.sectionflags	@""
	.align	4
.nv.constant0._Z9init_lifePbjPj:
	.zero		920


//--------------------- .nv.constant0._Z4lifePKbPb --------------------------
	.section	.nv.constant0._Z4lifePKbPb,"a",@progbits
	.sectionflags	@""
	.align	4
.nv.constant0._Z4lifePKbPb:
	.zero		912


//--------------------- SYMBOLS --------------------------

	.type		.nv.reservedSmem.offset0,@object
	.size		.nv.reservedSmem.offset0,0x4
	.type		vprintf,@function
